def matmul_kernel(
    a_ptr,
    b_ptr,
    c_ptr,
    M,
    N,
    K,
    stride_am,
    stride_ak,
    stride_bk,
    stride_bn,
    stride_cm,
    stride_cn,
    BLOCK_M: tl.constexpr,
    BLOCK_N: tl.constexpr,
    BLOCK_K: tl.constexpr,
    GROUP_M: tl.constexpr,
):
    pid = tl.program_id(axis=0)
    num_pid_m = tl.cdiv(M, BLOCK_M)
    num_pid_n = tl.cdiv(N, BLOCK_N)
    num_pid_in_group = GROUP_M * num_pid_n
    group_id = pid // num_pid_in_group
    first_pid_m = group_id * GROUP_M
    group_size_m = min(num_pid_m - first_pid_m, GROUP_M)
    pid_m = first_pid_m + ((pid % num_pid_in_group) % group_size_m)
    pid_n = (pid % num_pid_in_group) // group_size_m

    offs_am = (pid_m * BLOCK_M + tl.arange(0, BLOCK_M)) % M
    offs_bn = (pid_n * BLOCK_N + tl.arange(0, BLOCK_N)) % N
    offs_k = tl.arange(0, BLOCK_K)
    a_ptrs = a_ptr + offs_am[:, None] * stride_am + offs_k[None, :] * stride_ak
    b_ptrs = b_ptr + offs_k[:, None] * stride_bk + offs_bn[None, :] * stride_bn

    acc = tl.zeros((BLOCK_M, BLOCK_N), dtype=tl.float32)
    for kk in range(0, tl.cdiv(K, BLOCK_K)):
        a = tl.load(a_ptrs, mask=offs_k[None, :] < K - kk * BLOCK_K, other=0.0)
        b = tl.load(b_ptrs, mask=offs_k[:, None] < K - kk * BLOCK_K, other=0.0)
        acc = tl.dot(a, b, acc)
        a_ptrs += BLOCK_K * stride_ak
        b_ptrs += BLOCK_K * stride_bk

    c = acc.to(c_ptr.dtype.element_ty)
    offs_cm = pid_m * BLOCK_M + tl.arange(0, BLOCK_M)
    offs_cn = pid_n * BLOCK_N + tl.arange(0, BLOCK_N)
    c_ptrs = c_ptr + offs_cm[:, None] * stride_cm + offs_cn[None, :] * stride_cn
    mask = (offs_cm[:, None] < M) & (offs_cn[None, :] < N)
    tl.store(c_ptrs, c, mask=mask)

# config = {"BLOCK_K": 256, "BLOCK_M": 16, "BLOCK_N": 32, "GROUP_M": 8, "arch": "sm_80", "dtype": "fp16", "num_ctas": 1, "num_stages": 3, "num_warps": 4}
# arch = sm_80


// ===== COMPILED SASS (sm_80) =====

	.target	sm_80

	.elftype	@"ET_EXEC"


//--------------------- .note.nv.tkinfo           --------------------------
	.section	.note.nv.tkinfo,"",@"SHT_NOTE"
	.sectionflags	@"SHF_NOTE_NV_TKINFO"
	.tkinfo
        /*0018*/ 	.word	0x00000002
        /*0030*/ 	.string	""
        /*0030*/ 	.string	"ptxas"
        /*0030*/ 	.string	"Cuda compilation tools, release 13.0, V13.0.88"
        /*0030*/ 	.string	"Build cuda_13.0.r13.0/compiler.36424714_0"
        /*0030*/ 	.string	"-v  -suppress-debug-info  -lineinfo  -arch sm_80 "



//--------------------- .note.nv.cuinfo           --------------------------
	.section	.note.nv.cuinfo,"",@"SHT_NOTE"
	.sectionflags	@"SHF_NOTE_NV_CUINFO"
        /*0018*/ 	.short	0x0002
        /*001a*/ 	.short	0x0050
        /*001c*/ 	.short	0x0082
	.zero		2


//--------------------- .nv.info                  --------------------------
	.section	.nv.info,"",@"SHT_CUDA_INFO"
	.align	4


	//----- nvinfo : EIATTR_REGCOUNT
	.align		4
        /*0000*/ 	.byte	0x04, 0x2f
        /*0002*/ 	.short	(.L_1 - .L_0)
	.align		4
.L_0:
        /*0004*/ 	.word	index@(matmul_kernel)
        /*0008*/ 	.word	0x000000ff


	//----- nvinfo : EIATTR_FRAME_SIZE
	.align		4
.L_1:
        /*000c*/ 	.byte	0x04, 0x11
        /*000e*/ 	.short	(.L_3 - .L_2)
	.align		4
.L_2:
        /*0010*/ 	.word	index@(matmul_kernel)
        /*0014*/ 	.word	0x00000008


	//----- nvinfo : EIATTR_MIN_STACK_SIZE
	.align		4
.L_3:
        /*0018*/ 	.byte	0x04, 0x12
        /*001a*/ 	.short	(.L_5 - .L_4)
	.align		4
.L_4:
        /*001c*/ 	.word	index@(matmul_kernel)
        /*0020*/ 	.word	0x00000008
.L_5:


//--------------------- .nv.info.matmul_kernel    --------------------------
	.section	.nv.info.matmul_kernel,"",@"SHT_CUDA_INFO"
	.sectionflags	@""
	.align	4


	//----- nvinfo : EIATTR_CUDA_API_VERSION
	.align		4
        /*0000*/ 	.byte	0x04, 0x37
        /*0002*/ 	.short	(.L_7 - .L_6)
.L_6:
        /*0004*/ 	.word	0x00000082


	//----- nvinfo : EIATTR_SW2861232_WAR
	.align		4
.L_7:
        /*0008*/ 	.byte	0x01, 0x35
	.zero		2


	//----- nvinfo : EIATTR_PARAM_CBANK
	.align		4
        /*000c*/ 	.byte	0x04, 0x0a
        /*000e*/ 	.short	(.L_9 - .L_8)
	.align		4
.L_8:
        /*0010*/ 	.word	index@(.nv.constant0.matmul_kernel)
        /*0014*/ 	.short	0x0160
        /*0016*/ 	.short	0x0050


	//----- nvinfo : EIATTR_CBANK_PARAM_SIZE
	.align		4
.L_9:
        /*0018*/ 	.byte	0x03, 0x19
        /*001a*/ 	.short	0x0050


	//----- nvinfo : EIATTR_KPARAM_INFO
	.align		4
        /*001c*/ 	.byte	0x04, 0x17
        /*001e*/ 	.short	(.L_11 - .L_10)
.L_10:
        /*0020*/ 	.word	0x00000000
        /*0024*/ 	.short	0x000d
        /*0026*/ 	.short	0x0048
        /*0028*/ 	.byte	0x00, 0xf4, 0x21, 0x00


	//----- nvinfo : EIATTR_KPARAM_INFO
	.align		4
.L_11:
        /*002c*/ 	.byte	0x04, 0x17
        /*002e*/ 	.short	(.L_13 - .L_12)
.L_12:
        /*0030*/ 	.word	0x00000000
        /*0034*/ 	.short	0x000c
        /*0036*/ 	.short	0x0040
        /*0038*/ 	.byte	0x00, 0xf4, 0x21, 0x00


	//----- nvinfo : EIATTR_KPARAM_INFO
	.align		4
.L_13:
        /*003c*/ 	.byte	0x04, 0x17
        /*003e*/ 	.short	(.L_15 - .L_14)
.L_14:
        /*0040*/ 	.word	0x00000000
        /*0044*/ 	.short	0x000b
        /*0046*/ 	.short	0x0038
        /*0048*/ 	.byte	0x00, 0xf0, 0x11, 0x00


	//----- nvinfo : EIATTR_KPARAM_INFO
	.align		4
.L_15:
        /*004c*/ 	.byte	0x04, 0x17
        /*004e*/ 	.short	(.L_17 - .L_16)
.L_16:
        /*0050*/ 	.word	0x00000000
        /*0054*/ 	.short	0x000a
        /*0056*/ 	.short	0x0034
        /*0058*/ 	.byte	0x00, 0xf0, 0x11, 0x00


	//----- nvinfo : EIATTR_KPARAM_INFO
	.align		4
.L_17:
        /*005c*/ 	.byte	0x04, 0x17
        /*005e*/ 	.short	(.L_19 - .L_18)
.L_18:
        /*0060*/ 	.word	0x00000000
        /*0064*/ 	.short	0x0009
        /*0066*/ 	.short	0x0030
        /*0068*/ 	.byte	0x00, 0xf0, 0x11, 0x00


	//----- nvinfo : EIATTR_KPARAM_INFO
	.align		4
.L_19:
        /*006c*/ 	.byte	0x04, 0x17
        /*006e*/ 	.short	(.L_21 - .L_20)
.L_20:
        /*0070*/ 	.word	0x00000000
        /*0074*/ 	.short	0x0008
        /*0076*/ 	.short	0x002c
        /*0078*/ 	.byte	0x00, 0xf0, 0x11, 0x00


	//----- nvinfo : EIATTR_KPARAM_INFO
	.align		4
.L_21:
        /*007c*/ 	.byte	0x04, 0x17
        /*007e*/ 	.short	(.L_23 - .L_22)
.L_22:
        /*0080*/ 	.word	0x00000000
        /*0084*/ 	.short	0x0007
        /*0086*/ 	.short	0x0028
        /*0088*/ 	.byte	0x00, 0xf0, 0x11, 0x00


	//----- nvinfo : EIATTR_KPARAM_INFO
	.align		4
.L_23:
        /*008c*/ 	.byte	0x04, 0x17
        /*008e*/ 	.short	(.L_25 - .L_24)
.L_24:
        /*0090*/ 	.word	0x00000000
        /*0094*/ 	.short	0x0006
        /*0096*/ 	.short	0x0024
        /*0098*/ 	.byte	0x00, 0xf0, 0x11, 0x00


	//----- nvinfo : EIATTR_KPARAM_INFO
	.align		4
.L_25:
        /*009c*/ 	.byte	0x04, 0x17
        /*009e*/ 	.short	(.L_27 - .L_26)
.L_26:
        /*00a0*/ 	.word	0x00000000
        /*00a4*/ 	.short	0x0005
        /*00a6*/ 	.short	0x0020
        /*00a8*/ 	.byte	0x00, 0xf0, 0x11, 0x00


	//----- nvinfo : EIATTR_KPARAM_INFO
	.align		4
.L_27:
        /*00ac*/ 	.byte	0x04, 0x17
        /*00ae*/ 	.short	(.L_29 - .L_28)
.L_28:
        /*00b0*/ 	.word	0x00000000
        /*00b4*/ 	.short	0x0004
        /*00b6*/ 	.short	0x001c
        /*00b8*/ 	.byte	0x00, 0xf0, 0x11, 0x00


	//----- nvinfo : EIATTR_KPARAM_INFO
	.align		4
.L_29:
        /*00bc*/ 	.byte	0x04, 0x17
        /*00be*/ 	.short	(.L_31 - .L_30)
.L_30:
        /*00c0*/ 	.word	0x00000000
        /*00c4*/ 	.short	0x0003
        /*00c6*/ 	.short	0x0018
        /*00c8*/ 	.byte	0x00, 0xf0, 0x11, 0x00


	//----- nvinfo : EIATTR_KPARAM_INFO
	.align		4
.L_31:
        /*00cc*/ 	.byte	0x04, 0x17
        /*00ce*/ 	.short	(.L_33 - .L_32)
.L_32:
        /*00d0*/ 	.word	0x00000000
        /*00d4*/ 	.short	0x0002
        /*00d6*/ 	.short	0x0010
        /*00d8*/ 	.byte	0x00, 0xf4, 0x21, 0x00


	//----- nvinfo : EIATTR_KPARAM_INFO
	.align		4
.L_33:
        /*00dc*/ 	.byte	0x04, 0x17
        /*00de*/ 	.short	(.L_35 - .L_34)
.L_34:
        /*00e0*/ 	.word	0x00000000
        /*00e4*/ 	.short	0x0001
        /*00e6*/ 	.short	0x0008
        /*00e8*/ 	.byte	0x00, 0xf4, 0x21, 0x00


	//----- nvinfo : EIATTR_KPARAM_INFO
	.align		4
.L_35:
        /*00ec*/ 	.byte	0x04, 0x17
        /*00ee*/ 	.short	(.L_37 - .L_36)
.L_36:
        /*00f0*/ 	.word	0x00000000
        /*00f4*/ 	.short	0x0000
        /*00f6*/ 	.short	0x0000
        /*00f8*/ 	.byte	0x00, 0xf4, 0x21, 0x00


	//----- nvinfo : EIATTR_MAXREG_COUNT
	.align		4
.L_37:
        /*00fc*/ 	.byte	0x03, 0x1b
        /*00fe*/ 	.short	0x00ff


	//----- nvinfo : EIATTR_NUM_BARRIERS
	.align		4
        /*0100*/ 	.byte	0x02, 0x4c
        /*0102*/ 	.byte	0x01
	.zero		1


	//----- nvinfo : EIATTR_ANNOTATIONS
	.align		4
        /*0104*/ 	.byte	0x04, 0x55
        /*0106*/ 	.short	(.L_39 - .L_38)


	//   ....[0]....
.L_38:
        /*0108*/ 	.word	0x00000001
        /*010c*/ 	.byte	0xa0, 0x05, 0x00, 0x00, 0x01, 0x00, 0x00, 0x00, 0x10, 0x2b, 0x00, 0x00, 0x01, 0x00, 0x00, 0x00
        /*011c*/ 	.byte	0xb0, 0x53, 0x00, 0x00


	//----- nvinfo : EIATTR_MERCURY_ISA_VERSION
	.align		4
.L_39:
        /*0120*/ 	.byte	0x03, 0x5f
        /*0122*/ 	.short	0x0000


	//----- nvinfo : EIATTR_EXIT_INSTR_OFFSETS
	.align		4
        /*0124*/ 	.byte	0x04, 0x1c
        /*0126*/ 	.short	(.L_41 - .L_40)


	//   ....[0]....
.L_40:
        /*0128*/ 	.word	0x00005700


	//   ....[1]....
        /*012c*/ 	.word	0x00005730


	//----- nvinfo : EIATTR_REQNTID
	.align		4
.L_41:
        /*0130*/ 	.byte	0x04, 0x10
        /*0132*/ 	.short	(.L_43 - .L_42)
.L_42:
        /*0134*/ 	.word	0x00000080
        /*0138*/ 	.word	0x00000001
        /*013c*/ 	.word	0x00000001
.L_43:


//--------------------- .nv.callgraph             --------------------------
	.section	.nv.callgraph,"",@"SHT_CUDA_CALLGRAPH"
	.align	4
	.sectionentsize	8
	.align		4
        /*0000*/ 	.word	0x00000000
	.align		4
        /*0004*/ 	.word	0xffffffff
	.align		4
        /*0008*/ 	.word	0x00000000
	.align		4
        /*000c*/ 	.word	0xfffffffe
	.align		4
        /*0010*/ 	.word	0x00000000
	.align		4
        /*0014*/ 	.word	0xfffffffd
	.align		4
        /*0018*/ 	.word	0x00000000
	.align		4
        /*001c*/ 	.word	0xfffffffc


//--------------------- .nv.rel.action            --------------------------
	.section	.nv.rel.action,"",@"SHT_CUDA_RELOCINFO"
	.align	8
	.sectionentsize	8
        /*0000*/ 	.byte	0x73, 0x00, 0x00, 0x00, 0x00, 0x00, 0x00, 0x00, 0x00, 0x00, 0x00, 0x11, 0x25, 0x00, 0x05, 0x36


//--------------------- .nv.constant0.matmul_kernel --------------------------
	.section	.nv.constant0.matmul_kernel,"a",@progbits
	.sectionflags	@""
	.align	4
.nv.constant0.matmul_kernel:
	.zero		432


//--------------------- .text.matmul_kernel       --------------------------
	.section	.text.matmul_kernel,"ax",@progbits
	.sectioninfo	@"SHI_REGISTERS=255"
	.align	128
        .global         matmul_kernel
        .type           matmul_kernel,@function
        .size           matmul_kernel,(.L_x_4 - matmul_kernel)
        .other          matmul_kernel,@"STO_CUDA_ENTRY STV_DEFAULT"
matmul_kernel:
.text.matmul_kernel:
[----:B------:R-:W-:Y:S02]  /*0000*/  IMAD.MOV.U32 R1, RZ, RZ, c[0x0][0x28] ;  /* 0x00000a00ff017624 */ /* 0x000fe400078e00ff */
[----:B------:R-:W-:Y:S01]  /*0010*/  IMAD.MOV.U32 R0, RZ, RZ, 0x1f ;  /* 0x0000001fff007424 */ /* 0x000fe200078e00ff */
[----:B------:R-:W0:Y:S01]  /*0020*/  S2R R5, SR_CTAID.X ;  /* 0x0000000000057919 */ /* 0x000e220000002500 */
[----:B------:R-:W-:Y:S01]  /*0030*/  IMAD.MOV.U32 R215, RZ, RZ, c[0x0][0x180] ;  /* 0x00006000ffd77624 */ /* 0x000fe200078e00ff */
[----:B------:R-:W-:Y:S01]  /*0040*/  IADD3 R1, R1, -0x8, RZ ;  /* 0xfffffff801017810 */ /* 0x000fe20007ffe0ff */
[----:B------:R-:W-:Y:S01]  /*0050*/  ULDC.64 UR8, c[0x0][0x118] ;  /* 0x0000460000087ab9 */ /* 0x000fe20000000a00 */
[----:B------:R-:W-:Y:S01]  /*0060*/  IADD3 R0, R0, c[0x0][0x17c], RZ ;  /* 0x00005f0000007a10 */ /* 0x000fe20007ffe0ff */
[----:B------:R-:W1:Y:S01]  /*0070*/  S2R R112, SR_TID.X ;  /* 0x0000000000707919 */ /* 0x000e620000002100 */
[----:B------:R-:W-:Y:S02]  /*0080*/  IADD3 R215, R215, 0xff, RZ ;  /* 0x000000ffd7d77810 */ /* 0x000fe40007ffe0ff */
[----:B------:R-:W-:-:S04]  /*0090*/  SHF.R.S32.HI R3, RZ, 0x1f, R0 ;  /* 0x0000001fff037819 */ /* 0x000fc80000011400 */
[----:B------:R-:W-:-:S04]  /*00a0*/  LEA.HI R3, R3, R0, RZ, 0x5 ;  /* 0x0000000003037211 */ /* 0x000fc800078f28ff */
[----:B------:R-:W-:-:S05]  /*00b0*/  SHF.R.S32.HI R3, RZ, 0x5, R3 ;  /* 0x00000005ff037819 */ /* 0x000fca0000011403 */
[----:B------:R-:W-:Y:S01]  /*00c0*/  IMAD.SHL.U32 R4, R3, 0x8, RZ ;  /* 0x0000000803047824 */ /* 0x000fe200078e00ff */
[----:B0-----:R-:W-:-:S04]  /*00d0*/  IABS R8, R5 ;  /* 0x0000000500087213 */ /* 0x001fc80000000000 */
[-C--:B------:R-:W-:Y:S02]  /*00e0*/  IABS R7, R4.reuse ;  /* 0x0000000400077213 */ /* 0x080fe40000000000 */
[----:B------:R-:W-:Y:S02]  /*00f0*/  IABS R10, R4 ;  /* 0x00000004000a7213 */ /* 0x000fe40000000000 */
[----:B------:R-:W0:Y:S01]  /*0100*/  I2F.RP R0, R7 ;  /* 0x0000000700007306 */ /* 0x000e220000209400 */
[----:B-1----:R-:W-:-:S07]  /*0110*/  SHF.R.U32.HI R114, RZ, 0x4, R112 ;  /* 0x00000004ff727819 */ /* 0x002fce0000011670 */
[----:B0-----:R-:W0:Y:S02]  /*0120*/  MUFU.RCP R0, R0 ;  /* 0x0000000000007308 */ /* 0x001e240000001000 */
[----:B0-----:R-:W-:Y:S01]  /*0130*/  IADD3 R2, R0, 0xffffffe, RZ ;  /* 0x0ffffffe00027810 */ /* 0x001fe20007ffe0ff */
[----:B------:R-:W-:-:S05]  /*0140*/  IMAD.MOV R0, RZ, RZ, -R10 ;  /* 0x000000ffff007224 */ /* 0x000fca00078e0a0a */
[----:B------:R0:W1:Y:S02]  /*0150*/  F2I.FTZ.U32.TRUNC.NTZ R3, R2 ;  /* 0x0000000200037305 */ /* 0x000064000021f000 */
[----:B0-----:R-:W-:Y:S02]  /*0160*/  IMAD.MOV.U32 R2, RZ, RZ, RZ ;  /* 0x000000ffff027224 */ /* 0x001fe400078e00ff */
[----:B-1----:R-:W-:-:S04]  /*0170*/  IMAD.MOV R6, RZ, RZ, -R3 ;  /* 0x000000ffff067224 */ /* 0x002fc800078e0a03 */
[----:B------:R-:W-:Y:S02]  /*0180*/  IMAD R9, R6, R7, RZ ;  /* 0x0000000706097224 */ /* 0x000fe400078e02ff */
[----:B------:R-:W-:Y:S02]  /*0190*/  IMAD.MOV.U32 R6, RZ, RZ, R8 ;  /* 0x000000ffff067224 */ /* 0x000fe400078e0008 */
[----:B------:R-:W-:-:S06]  /*01a0*/  IMAD.HI.U32 R3, R3, R9, R2 ;  /* 0x0000000903037227 */ /* 0x000fcc00078e0002 */
[----:B------:R-:W-:-:S04]  /*01b0*/  IMAD.HI.U32 R3, R3, R6, RZ ;  /* 0x0000000603037227 */ /* 0x000fc800078e00ff */
[----:B------:R-:W-:-:S05]  /*01c0*/  IMAD R0, R3, R0, R6 ;  /* 0x0000000003007224 */ /* 0x000fca00078e0206 */
[----:B------:R-:W-:-:S13]  /*01d0*/  ISETP.GT.U32.AND P1, PT, R7, R0, PT ;  /* 0x000000000700720c */ /* 0x000fda0003f24070 */
[----:B------:R-:W-:Y:S01]  /*01e0*/  @!P1 IMAD.IADD R0, R0, 0x1, -R7 ;  /* 0x0000000100009824 */ /* 0x000fe200078e0a07 */
[----:B------:R-:W-:Y:S02]  /*01f0*/  @!P1 IADD3 R3, R3, 0x1, RZ ;  /* 0x0000000103039810 */ /* 0x000fe40007ffe0ff */
[----:B------:R-:W-:Y:S02]  /*0200*/  ISETP.NE.AND P1, PT, R4, RZ, PT ;  /* 0x000000ff0400720c */ /* 0x000fe40003f25270 */
[----:B------:R-:W-:Y:S02]  /*0210*/  ISETP.GE.U32.AND P0, PT, R0, R7, PT ;  /* 0x000000070000720c */ /* 0x000fe40003f06070 */
[----:B------:R-:W-:-:S04]  /*0220*/  LOP3.LUT R0, R5, R4, RZ, 0x3c, !PT ;  /* 0x0000000405007212 */ /* 0x000fc800078e3cff */
[----:B------:R-:W-:Y:S01]  /*0230*/  ISETP.GE.AND P2, PT, R0, RZ, PT ;  /* 0x000000ff0000720c */ /* 0x000fe20003f46270 */
[----:B------:R-:W-:-:S05]  /*0240*/  IMAD.MOV.U32 R0, RZ, RZ, c[0x0][0x178] ;  /* 0x00005e00ff007624 */ /* 0x000fca00078e00ff */
[----:B------:R-:W-:Y:S02]  /*0250*/  IADD3 R0, R0, 0xf, RZ ;  /* 0x0000000f00007810 */ /* 0x000fe40007ffe0ff */
[----:B------:R-:W-:-:S05]  /*0260*/  @P0 IADD3 R3, R3, 0x1, RZ ;  /* 0x0000000103030810 */ /* 0x000fca0007ffe0ff */
[----:B------:R-:W-:Y:S01]  /*0270*/  IMAD.MOV.U32 R2, RZ, RZ, R3 ;  /* 0x000000ffff027224 */ /* 0x000fe200078e0003 */
[----:B------:R-:W-:-:S03]  /*0280*/  SHF.R.S32.HI R3, RZ, 0x1f, R0 ;  /* 0x0000001fff037819 */ /* 0x000fc60000011400 */
[----:B------:R-:W-:Y:S01]  /*0290*/  @!P2 IMAD.MOV R2, RZ, RZ, -R2 ;  /* 0x000000ffff02a224 */ /* 0x000fe200078e0a02 */
[----:B------:R-:W-:Y:S02]  /*02a0*/  @!P1 LOP3.LUT R2, RZ, R4, RZ, 0x33, !PT ;  /* 0x00000004ff029212 */ /* 0x000fe400078e33ff */
[----:B------:R-:W-:-:S03]  /*02b0*/  LEA.HI R3, R3, R0, RZ, 0x4 ;  /* 0x0000000003037211 */ /* 0x000fc600078f20ff */
[----:B------:R-:W-:Y:S02]  /*02c0*/  IMAD.SHL.U32 R6, R2, 0x8, RZ ;  /* 0x0000000802067824 */ /* 0x000fe400078e00ff */
[----:B------:R-:W-:-:S03]  /*02d0*/  IMAD.MOV R2, RZ, RZ, -R2 ;  /* 0x000000ffff027224 */ /* 0x000fc600078e0a02 */
[----:B------:R-:W-:Y:S01]  /*02e0*/  LEA.HI.SX32 R3, R3, -R6, 0x1c ;  /* 0x8000000603037211 */ /* 0x000fe200078fe2ff */
[----:B------:R-:W-:-:S03]  /*02f0*/  IMAD R4, R4, R2, R5 ;  /* 0x0000000204047224 */ /* 0x000fc600078e0205 */
[----:B------:R-:W-:Y:S02]  /*0300*/  IMNMX R11, R3, 0x8, PT ;  /* 0x00000008030b7817 */ /* 0x000fe40003800200 */
[----:B------:R-:W-:Y:S02]  /*0310*/  IABS R9, R4 ;  /* 0x0000000400097213 */ /* 0x000fe40000000000 */
[----:B------:R-:W-:-:S04]  /*0320*/  IABS R7, R11 ;  /* 0x0000000b00077213 */ /* 0x000fc80000000000 */
[----:B------:R-:W0:Y:S08]  /*0330*/  I2F.RP R0, R7 ;  /* 0x0000000700007306 */ /* 0x000e300000209400 */
[----:B0-----:R-:W0:Y:S02]  /*0340*/  MUFU.RCP R0, R0 ;  /* 0x0000000000007308 */ /* 0x001e240000001000 */
[----:B0-----:R-:W-:-:S06]  /*0350*/  IADD3 R3, R0, 0xffffffe, RZ ;  /* 0x0ffffffe00037810 */ /* 0x001fcc0007ffe0ff */
[----:B------:R-:W0:Y:S02]  /*0360*/  F2I.FTZ.U32.TRUNC.NTZ R3, R3 ;  /* 0x0000000300037305 */ /* 0x000e24000021f000 */
[----:B0-----:R-:W-:-:S04]  /*0370*/  IMAD.MOV R8, RZ, RZ, -R3 ;  /* 0x000000ffff087224 */ /* 0x001fc800078e0a03 */
[----:B------:R-:W-:Y:S01]  /*0380*/  IMAD.MOV.U32 R2, RZ, RZ, R8 ;  /* 0x000000ffff027224 */ /* 0x000fe200078e0008 */
[----:B------:R-:W-:-:S03]  /*0390*/  IABS R8, R11 ;  /* 0x0000000b00087213 */ /* 0x000fc60000000000 */
[----:B------:R-:W-:Y:S02]  /*03a0*/  IMAD R5, R2, R7, RZ ;  /* 0x0000000702057224 */ /* 0x000fe400078e02ff */
[----:B------:R-:W-:Y:S02]  /*03b0*/  IMAD.MOV.U32 R2, RZ, RZ, RZ ;  /* 0x000000ffff027224 */ /* 0x000fe400078e00ff */
[----:B------:R-:W-:Y:S02]  /*03c0*/  IMAD.MOV R0, RZ, RZ, -R8 ;  /* 0x000000ffff007224 */ /* 0x000fe400078e0a08 */
[----:B------:R-:W-:Y:S01]  /*03d0*/  IMAD.HI.U32 R2, R3, R5, R2 ;  /* 0x0000000503027227 */ /* 0x000fe200078e0002 */
[----:B------:R-:W-:-:S05]  /*03e0*/  LOP3.LUT R3, R112, 0xf, RZ, 0xc0, !PT ;  /* 0x0000000f70037812 */ /* 0x000fca00078ec0ff */
        /* <DEDUP_REMOVED lines=8> */
[----:B------:R-:W-:-:S07]  /*0470*/  ISETP.GE.AND P2, PT, R0, RZ, PT ;  /* 0x000000ff0000720c */ /* 0x000fce0003f46270 */
[----:B------:R-:W-:Y:S02]  /*0480*/  @P0 IADD3 R2, R2, 0x1, RZ ;  /* 0x0000000102020810 */ /* 0x000fe40007ffe0ff */
[----:B------:R-:W-:-:S04]  /*0490*/  ISETP.GT.AND P0, PT, R215, 0xff, PT ;  /* 0x000000ffd700780c */ /* 0x000fc80003f04270 */
[----:B------:R-:W-:Y:S01]  /*04a0*/  @!P2 IMAD.MOV R2, RZ, RZ, -R2 ;  /* 0x000000ffff02a224 */ /* 0x000fe200078e0a02 */
[----:B------:R-:W-:-:S05]  /*04b0*/  @!P1 LOP3.LUT R2, RZ, R11, RZ, 0x33, !PT ;  /* 0x0000000bff029212 */ /* 0x000fca00078e33ff */
[----:B------:R-:W-:Y:S02]  /*04c0*/  IMAD.MOV R0, RZ, RZ, -R2 ;  /* 0x000000ffff007224 */ /* 0x000fe400078e0a02 */
[----:B------:R-:W-:Y:S01]  /*04d0*/  IMAD.SHL.U32 R216, R2, 0x20, RZ ;  /* 0x0000002002d87824 */ /* 0x000fe200078e00ff */
[----:B------:R-:W-:Y:S01]  /*04e0*/  @!P0 PRMT R128, RZ, 0x7610, R128 ;  /* 0x00007610ff808816 */ /* 0x000fe20000000080 */
[----:B------:R-:W-:Y:S01]  /*04f0*/  IMAD R0, R11, R0, R4 ;  /* 0x000000000b007224 */ /* 0x000fe200078e0204 */
[----:B------:R-:W-:Y:S01]  /*0500*/  SHF.R.U32.HI R4, RZ, 0x4, R112 ;  /* 0x00000004ff047819 */ /* 0x000fe20000011670 */
[----:B------:R-:W-:Y:S01]  /*0510*/  @!P0 IMAD.SHL.U32 R217, R112, 0x20, RZ ;  /* 0x0000002070d98824 */ /* 0x000fe200078e00ff */
[----:B------:R-:W-:Y:S01]  /*0520*/  @!P0 PRMT R130, RZ, 0x7610, R130 ;  /* 0x00007610ff828816 */ /* 0x000fe20000000082 */
[----:B------:R-:W-:Y:S01]  /*0530*/  IMAD.IADD R0, R6, 0x1, R0 ;  /* 0x0000000106007824 */ /* 0x000fe200078e0200 */
[----:B------:R-:W-:Y:S01]  /*0540*/  @!P0 PRMT R128, R128, 0x5410, RZ ;  /* 0x0000541080808816 */ /* 0x000fe200000000ff */
[----:B------:R-:W-:Y:S01]  /*0550*/  @!P0 IMAD.SHL.U32 R218, R112, 0x2, RZ ;  /* 0x0000000270da8824 */ /* 0x000fe200078e00ff */
[----:B------:R-:W-:Y:S01]  /*0560*/  @!P0 PRMT R130, R130, 0x5410, RZ ;  /* 0x0000541082828816 */ /* 0x000fe200000000ff */
[----:B------:R-:W-:Y:S01]  /*0570*/  IMAD R226, R0, 0x10, R3 ;  /* 0x0000001000e27824 */ /* 0x000fe200078e0203 */
[----:B------:R-:W-:-:S02]  /*0580*/  @!P0 LOP3.LUT R3, R217, 0x60, RZ, 0xc0, !PT ;  /* 0x00000060d9038812 */ /* 0x000fc400078ec0ff */
[----:B------:R-:W-:-:S03]  /*0590*/  SGXT.U32 R0, R4, 0x3 ;  /* 0x000000030400781a */ /* 0x000fc60000000000 */
[----:B------:R0:W-:Y:S01]  /*05a0*/  @!P0 STL [R1], R3 ;  /* 0x0000000301008387 */ /* 0x0001e20000100800 */
[----:B------:R-:W-:Y:S05]  /*05b0*/  @!P0 BRA `(.L_x_0) ;  /* 0x00004df000008947 */ /* 0x000fea0003800000 */
[----:B------:R-:W-:Y:S01]  /*05c0*/  IABS R39, c[0x0][0x17c] ;  /* 0x00005f0000277a13 */ /* 0x000fe20000000000 */
[----:B------:R-:W-:Y:S01]  /*05d0*/  IMAD.SHL.U32 R217, R112, 0x20, RZ ;  /* 0x0000002070d97824 */ /* 0x000fe200078e00ff */
[----:B------:R-:W-:Y:S01]  /*05e0*/  IADD3 R4, R216, 0x1f, RZ ;  /* 0x0000001fd8047810 */ /* 0x000fe20007ffe0ff */
[----:B------:R-:W-:Y:S01]  /*05f0*/  IMAD.SHL.U32 R218, R112, 0x2, RZ ;  /* 0x0000000270da7824 */ /* 0x000fe200078e00ff */
[----:B------:R-:W1:Y:S01]  /*0600*/  I2F.RP R5, R39 ;  /* 0x0000002700057306 */ /* 0x000e620000209400 */
[C---:B------:R-:W-:Y:S01]  /*0610*/  IADD3 R9, R216.reuse, 0x1d, RZ ;  /* 0x0000001dd8097810 */ /* 0x040fe20007ffe0ff */
[----:B------:R-:W-:Y:S01]  /*0620*/  CS2R R128, SRZ ;  /* 0x0000000000807805 */ /* 0x000fe2000001ff00 */
[----:B------:R-:W-:Y:S01]  /*0630*/  IABS R8, R4 ;  /* 0x0000000400087213 */ /* 0x000fe20000000000 */
[----:B------:R-:W-:Y:S01]  /*0640*/  CS2R R130, SRZ ;  /* 0x0000000000827805 */ /* 0x000fe2000001ff00 */
[----:B------:R-:W-:Y:S01]  /*0650*/  IADD3 R11, R216, 0x1c, RZ ;  /* 0x0000001cd80b7810 */ /* 0x000fe20007ffe0ff */
[----:B------:R-:W-:Y:S01]  /*0660*/  ULDC UR6, c[0x0][0x18c] ;  /* 0x0000630000067ab9 */ /* 0x000fe20000000800 */
[----:B------:R-:W-:Y:S01]  /*0670*/  ISETP.GE.AND P5, PT, R4, RZ, PT ;  /* 0x000000ff0400720c */ /* 0x000fe20003fa6270 */
[----:B------:R-:W-:Y:S01]  /*0680*/  ULDC UR7, c[0x0][0x180] ;  /* 0x0000600000077ab9 */ /* 0x000fe20000000800 */
[----:B------:R-:W-:Y:S01]  /*0690*/  IABS R4, R11 ;  /* 0x0000000b00047213 */ /* 0x000fe20000000000 */
[----:B------:R-:W-:Y:S01]  /*06a0*/  USHF.L.U32 UR6, UR6, 0x8, URZ ;  /* 0x0000000806067899 */ /* 0x000fe2000800063f */
[C---:B------:R-:W-:Y:S01]  /*06b0*/  IADD3 R13, R216.reuse, 0x19, RZ ;  /* 0x00000019d80d7810 */ /* 0x040fe20007ffe0ff */
[----:B------:R-:W-:Y:S01]  /*06c0*/  ULDC.64 UR4, c[0x0][0x168] ;  /* 0x00005a0000047ab9 */ /* 0x000fe20000000a00 */
[----:B------:R-:W-:-:S02]  /*06d0*/  IADD3 R15, R216, 0x18, RZ ;  /* 0x00000018d80f7810 */ /* 0x000fc40007ffe0ff */
[----:B------:R-:W-:Y:S01]  /*06e0*/  IABS R14, R13 ;  /* 0x0000000d000e7213 */ /* 0x000fe20000000000 */
[----:B-1----:R-:W1:Y:S01]  /*06f0*/  MUFU.RCP R5, R5 ;  /* 0x0000000500057308 */ /* 0x002e620000001000 */
[----:B------:R-:W-:Y:S02]  /*0700*/  IABS R16, R15 ;  /* 0x0000000f00107213 */ /* 0x000fe40000000000 */
[----:B------:R-:W-:Y:S02]  /*0710*/  ISETP.GE.AND P2, PT, R9, RZ, PT ;  /* 0x000000ff0900720c */ /* 0x000fe40003f46270 */
[C---:B------:R-:W-:Y:S02]  /*0720*/  IADD3 R17, R216.reuse, 0x17, RZ ;  /* 0x00000017d8117810 */ /* 0x040fe40007ffe0ff */
[C---:B------:R-:W-:Y:S02]  /*0730*/  IADD3 R19, R216.reuse, 0x16, RZ ;  /* 0x00000016d8137810 */ /* 0x040fe40007ffe0ff */
[----:B------:R-:W-:-:S02]  /*0740*/  IADD3 R23, R216, 0x13, RZ ;  /* 0x00000013d8177810 */ /* 0x000fc40007ffe0ff */
[C---:B------:R-:W-:Y:S02]  /*0750*/  IADD3 R21, R216.reuse, 0x15, RZ ;  /* 0x00000015d8157810 */ /* 0x040fe40007ffe0ff */
[C---:B------:R-:W-:Y:S02]  /*0760*/  IADD3 R22, R216.reuse, 0x14, RZ ;  /* 0x00000014d8167810 */ /* 0x040fe40007ffe0ff */
[----:B------:R-:W-:Y:S02]  /*0770*/  IABS R18, R21 ;  /* 0x0000001500127213 */ /* 0x000fe40000000000 */
[----:B-1----:R-:W-:Y:S02]  /*0780*/  IADD3 R2, R5, 0xffffffe, RZ ;  /* 0x0ffffffe05027810 */ /* 0x002fe40007ffe0ff */
[----:B------:R-:W-:Y:S02]  /*0790*/  IABS R20, R22 ;  /* 0x0000001600147213 */ /* 0x000fe40000000000 */
[----:B0-----:R0:W1:Y:S01]  /*07a0*/  F2I.FTZ.U32.TRUNC.NTZ R3, R2 ;  /* 0x0000000200037305 */ /* 0x001062000021f000 */
[----:B------:R-:W-:-:S02]  /*07b0*/  IADD3 R45, R216, 0xa, RZ ;  /* 0x0000000ad82d7810 */ /* 0x000fc40007ffe0ff */
[C---:B------:R-:W-:Y:S02]  /*07c0*/  IADD3 R46, R216.reuse, 0x9, RZ ;  /* 0x00000009d82e7810 */ /* 0x040fe40007ffe0ff */
[----:B------:R-:W-:Y:S02]  /*07d0*/  IABS R32, R45 ;  /* 0x0000002d00207213 */ /* 0x000fe40000000000 */
[----:B------:R-:W-:Y:S01]  /*07e0*/  IABS R34, R46 ;  /* 0x0000002e00227213 */ /* 0x000fe20000000000 */
[----:B0-----:R-:W-:Y:S01]  /*07f0*/  IMAD.MOV.U32 R2, RZ, RZ, RZ ;  /* 0x000000ffff027224 */ /* 0x001fe200078e00ff */
[C---:B------:R-:W-:Y:S02]  /*0800*/  IADD3 R49, R216.reuse, 0x6, RZ ;  /* 0x00000006d8317810 */ /* 0x040fe40007ffe0ff */
[C---:B------:R-:W-:Y:S02]  /*0810*/  IADD3 R41, R216.reuse, 0xb, RZ ;  /* 0x0000000bd8297810 */ /* 0x040fe40007ffe0ff */
[----:B------:R-:W-:Y:S01]  /*0820*/  IADD3 R47, R216, 0x8, RZ ;  /* 0x00000008d82f7810 */ /* 0x000fe20007ffe0ff */
[----:B-1----:R-:W-:Y:S01]  /*0830*/  IMAD.MOV R6, RZ, RZ, -R3 ;  /* 0x000000ffff067224 */ /* 0x002fe200078e0a03 */
[----:B------:R-:W-:-:S02]  /*0840*/  IABS R30, R41 ;  /* 0x00000029001e7213 */ /* 0x000fc40000000000 */
[----:B------:R-:W-:Y:S01]  /*0850*/  IABS R36, R47 ;  /* 0x0000002f00247213 */ /* 0x000fe20000000000 */
[----:B------:R-:W-:Y:S01]  /*0860*/  IMAD R7, R6, R39, RZ ;  /* 0x0000002706077224 */ /* 0x000fe200078e02ff */
[C---:B------:R-:W-:Y:S02]  /*0870*/  IADD3 R6, R216.reuse, 0x1e, RZ ;  /* 0x0000001ed8067810 */ /* 0x040fe40007ffe0ff */
[----:B------:R-:W-:Y:S01]  /*0880*/  IADD3 R48, R216, 0x7, RZ ;  /* 0x00000007d8307810 */ /* 0x000fe20007ffe0ff */
[----:B------:R-:W-:Y:S01]  /*0890*/  IMAD.HI.U32 R3, R3, R7, R2 ;  /* 0x0000000703037227 */ /* 0x000fe200078e0002 */
[----:B------:R-:W-:Y:S02]  /*08a0*/  IABS R10, R6 ;  /* 0x00000006000a7213 */ /* 0x000fe40000000000 */
[----:B------:R-:W-:Y:S02]  /*08b0*/  IABS R7, R9 ;  /* 0x0000000900077213 */ /* 0x000fe40000000000 */
[----:B------:R-:W-:Y:S01]  /*08c0*/  ISETP.GE.AND P3, PT, R6, RZ, PT ;  /* 0x000000ff0600720c */ /* 0x000fe20003f66270 */
[----:B------:R-:W-:Y:S01]  /*08d0*/  IMAD.HI.U32 R2, R3, R8, RZ ;  /* 0x0000000803027227 */ /* 0x000fe200078e00ff */
[----:B------:R-:W-:-:S02]  /*08e0*/  IABS R43, c[0x0][0x178] ;  /* 0x00005e00002b7a13 */ /* 0x000fc40000000000 */
[C---:B------:R-:W-:Y:S01]  /*08f0*/  IADD3 R51, R216.reuse, 0x4, RZ ;  /* 0x00000004d8337810 */ /* 0x040fe20007ffe0ff */
[----:B------:R-:W-:Y:S01]  /*0900*/  IMAD.MOV R2, RZ, RZ, -R2 ;  /* 0x000000ffff027224 */ /* 0x000fe200078e0a02 */
[C---:B------:R-:W-:Y:S01]  /*0910*/  IADD3 R50, R216.reuse, 0x5, RZ ;  /* 0x00000005d8327810 */ /* 0x040fe20007ffe0ff */
[----:B------:R-:W-:Y:S01]  /*0920*/  IMAD.HI.U32 R5, R3, R10, RZ ;  /* 0x0000000a03057227 */ /* 0x000fe200078e00ff */
[----:B------:R-:W-:Y:S02]  /*0930*/  IABS R38, R51 ;  /* 0x0000003300267213 */ /* 0x000fe40000000000 */
[C---:B------:R-:W-:Y:S01]  /*0940*/  IADD3 R52, R216.reuse, 0x3, RZ ;  /* 0x00000003d8347810 */ /* 0x040fe20007ffe0ff */
[C---:B------:R-:W-:Y:S01]  /*0950*/  IMAD R2, R39.reuse, R2, R8 ;  /* 0x0000000227027224 */ /* 0x040fe200078e0208 */
[C---:B------:R-:W-:Y:S01]  /*0960*/  IADD3 R53, R216.reuse, 0x2, RZ ;  /* 0x00000002d8357810 */ /* 0x040fe20007ffe0ff */
[----:B------:R-:W-:Y:S01]  /*0970*/  IMAD.MOV.U32 R8, RZ, RZ, R7 ;  /* 0x000000ffff087224 */ /* 0x000fe200078e0007 */
[----:B------:R-:W-:Y:S01]  /*0980*/  IADD3 R33, R216, 0x1, RZ ;  /* 0x00000001d8217810 */ /* 0x000fe20007ffe0ff */
[----:B------:R-:W-:Y:S01]  /*0990*/  IMAD.MOV R7, RZ, RZ, -R5 ;  /* 0x000000ffff077224 */ /* 0x000fe200078e0a05 */
[----:B------:R-:W-:Y:S01]  /*09a0*/  ISETP.GT.U32.AND P0, PT, R39, R2, PT ;  /* 0x000000022700720c */ /* 0x000fe20003f04070 */
[----:B------:R-:W-:Y:S01]  /*09b0*/  IMAD.HI.U32 R5, R3, R8, RZ ;  /* 0x0000000803057227 */ /* 0x000fe200078e00ff */
[----:B------:R-:W-:-:S02]  /*09c0*/  IABS R40, R53 ;  /* 0x0000003500287213 */ /* 0x000fc40000000000 */
[----:B------:R-:W-:Y:S01]  /*09d0*/  IABS R42, R33 ;  /* 0x00000021002a7213 */ /* 0x000fe20000000000 */
[C---:B------:R-:W-:Y:S01]  /*09e0*/  IMAD R7, R39.reuse, R7, R10 ;  /* 0x0000000727077224 */ /* 0x040fe200078e020a */
[----:B------:R-:W-:Y:S01]  /*09f0*/  IABS R44, R216 ;  /* 0x000000d8002c7213 */ /* 0x000fe20000000000 */
[----:B------:R-:W-:Y:S01]  /*0a00*/  IMAD.MOV R5, RZ, RZ, -R5 ;  /* 0x000000ffff057224 */ /* 0x000fe200078e0a05 */
[----:B------:R-:W-:Y:S01]  /*0a10*/  LOP3.LUT R110, R112, 0x7f, RZ, 0xc0, !PT ;  /* 0x0000007f706e7812 */ /* 0x000fe200078ec0ff */
[----:B------:R-:W-:Y:S01]  /*0a20*/  IMAD.MOV.U32 R6, RZ, RZ, R4 ;  /* 0x000000ffff067224 */ /* 0x000fe200078e0004 */
[C---:B------:R-:W-:Y:S01]  /*0a30*/  ISETP.GT.U32.AND P4, PT, R39.reuse, R7, PT ;  /* 0x000000072700720c */ /* 0x040fe20003f84070 */
[----:B------:R-:W-:Y:S01]  /*0a40*/  IMAD R4, R39, R5, R8 ;  /* 0x0000000527047224 */ /* 0x000fe200078e0208 */
[----:B------:R-:W-:Y:S01]  /*0a50*/  IADD3 R8, R216, 0x1b, RZ ;  /* 0x0000001bd8087810 */ /* 0x000fe20007ffe0ff */
[----:B------:R-:W-:Y:S01]  /*0a60*/  @!P0 IMAD.IADD R2, R2, 0x1, -R39 ;  /* 0x0000000102028824 */ /* 0x000fe200078e0a27 */
[----:B------:R-:W-:Y:S01]  /*0a70*/  ISETP.GE.AND P0, PT, R11, RZ, PT ;  /* 0x000000ff0b00720c */ /* 0x000fe20003f06270 */
[----:B------:R-:W-:Y:S01]  /*0a80*/  IMAD.HI.U32 R5, R3, R6, RZ ;  /* 0x0000000603057227 */ /* 0x000fe200078e00ff */
[----:B------:R-:W-:-:S02]  /*0a90*/  IABS R10, R8 ;  /* 0x00000008000a7213 */ /* 0x000fc40000000000 */
[C---:B------:R-:W-:Y:S01]  /*0aa0*/  ISETP.GT.U32.AND P6, PT, R39.reuse, R2, PT ;  /* 0x000000022700720c */ /* 0x040fe20003fc4070 */
[----:B------:R-:W-:Y:S01]  /*0ab0*/  IMAD.MOV R5, RZ, RZ, -R5 ;  /* 0x000000ffff057224 */ /* 0x000fe200078e0a05 */
[----:B------:R-:W-:Y:S01]  /*0ac0*/  ISETP.GT.U32.AND P1, PT, R39, R4, PT ;  /* 0x000000042700720c */ /* 0x000fe20003f24070 */
[----:B------:R-:W-:Y:S01]  /*0ad0*/  IMAD.HI.U32 R9, R3, R14, RZ ;  /* 0x0000000e03097227 */ /* 0x000fe200078e00ff */
[----:B------:R-:W-:Y:S02]  /*0ae0*/  IADD3 R11, R216, 0x1a, RZ ;  /* 0x0000001ad80b7810 */ /* 0x000fe40007ffe0ff */
[----:B------:R-:W-:Y:S01]  /*0af0*/  LOP3.LUT R54, R110, 0x80, RZ, 0xfc, !PT ;  /* 0x000000806e367812 */ /* 0x000fe200078efcff */
[----:B------:R-:W-:Y:S01]  /*0b00*/  @!P4 IMAD.IADD R7, R7, 0x1, -R39 ;  /* 0x000000010707c824 */ /* 0x000fe200078e0a27 */
[----:B------:R-:W-:Y:S01]  /*0b10*/  ISETP.GE.AND P4, PT, R8, RZ, PT ;  /* 0x000000ff0800720c */ /* 0x000fe20003f86270 */
[----:B------:R-:W-:Y:S01]  /*0b20*/  IMAD.HI.U32 R8, R3, R10, RZ ;  /* 0x0000000a03087227 */ /* 0x000fe200078e00ff */
[----:B------:R-:W-:-:S02]  /*0b30*/  IABS R12, R11 ;  /* 0x0000000b000c7213 */ /* 0x000fc40000000000 */
[----:B------:R-:W-:Y:S01]  /*0b40*/  IADD3 R113, R114, 0xb8, RZ ;  /* 0x000000b872717810 */ /* 0x000fe20007ffe0ff */
[----:B------:R-:W-:Y:S01]  /*0b50*/  @!P6 IMAD.IADD R2, R2, 0x1, -R39 ;  /* 0x000000010202e824 */ /* 0x000fe200078e0a27 */
[C---:B------:R-:W-:Y:S01]  /*0b60*/  ISETP.GT.U32.AND P6, PT, R39.reuse, R7, PT ;  /* 0x000000072700720c */ /* 0x040fe20003fc4070 */
[C---:B------:R-:W-:Y:S01]  /*0b70*/  IMAD R6, R39.reuse, R5, R6 ;  /* 0x0000000527067224 */ /* 0x040fe200078e0206 */
[C---:B------:R-:W-:Y:S01]  /*0b80*/  LOP3.LUT R227, R0.reuse, 0xf0, RZ, 0xfc, !PT ;  /* 0x000000f000e37812 */ /* 0x040fe200078efcff */
[----:B------:R-:W-:Y:S01]  /*0b90*/  IMAD.MOV.U32 R5, RZ, RZ, R2 ;  /* 0x000000ffff057224 */ /* 0x000fe200078e0002 */
[C---:B------:R-:W-:Y:S01]  /*0ba0*/  LOP3.LUT R230, R0.reuse, 0xd8, RZ, 0xfc, !PT ;  /* 0x000000d800e67812 */ /* 0x040fe200078efcff */
[----:B------:R-:W-:Y:S01]  /*0bb0*/  IMAD.MOV R8, RZ, RZ, -R8 ;  /* 0x000000ffff087224 */ /* 0x000fe200078e0a08 */
[C---:B------:R-:W-:Y:S01]  /*0bc0*/  LOP3.LUT R229, R0.reuse, 0xe0, RZ, 0xfc, !PT ;  /* 0x000000e000e57812 */ /* 0x040fe200078efcff */
[----:B------:R-:W-:Y:S01]  /*0bd0*/  @!P5 IMAD.MOV R5, RZ, RZ, -R5 ;  /* 0x000000ffff05d224 */ /* 0x000fe200078e0a05 */
[C---:B------:R-:W-:Y:S01]  /*0be0*/  ISETP.GT.U32.AND P5, PT, R39.reuse, R6, PT ;  /* 0x000000062700720c */ /* 0x040fe20003fa4070 */
[----:B------:R-:W-:Y:S01]  /*0bf0*/  IMAD R2, R39, R8, R10 ;  /* 0x0000000827027224 */ /* 0x000fe200078e020a */
[----:B------:R-:W-:Y:S01]  /*0c00*/  LOP3.LUT R233, R0, 0xc0, RZ, 0xfc, !PT ;  /* 0x000000c000e97812 */ /* 0x000fe200078efcff */
[--C-:B------:R-:W-:Y:S01]  /*0c10*/  @!P1 IMAD.IADD R4, R4, 0x1, -R39.reuse ;  /* 0x0000000104049824 */ /* 0x100fe200078e0a27 */
[----:B------:R-:W-:Y:S01]  /*0c20*/  LOP3.LUT R232, R0, 0xc8, RZ, 0xfc, !PT ;  /* 0x000000c800e87812 */ /* 0x000fe200078efcff */
[----:B------:R-:W-:Y:S01]  /*0c30*/  @!P6 IMAD.IADD R7, R7, 0x1, -R39 ;  /* 0x000000010707e824 */ /* 0x000fe200078e0a27 */
[----:B------:R-:W-:Y:S01]  /*0c40*/  ISETP.GT.U32.AND P6, PT, R39, R2, PT ;  /* 0x000000022700720c */ /* 0x000fe20003fc4070 */
[----:B------:R-:W-:Y:S01]  /*0c50*/  IMAD.HI.U32 R8, R3, R12, RZ ;  /* 0x0000000c03087227 */ /* 0x000fe200078e00ff */
[----:B------:R-:W-:-:S02]  /*0c60*/  ISETP.GT.U32.AND P1, PT, R39, R4, PT ;  /* 0x000000042700720c */ /* 0x000fc40003f24070 */
[C---:B------:R-:W-:Y:S01]  /*0c70*/  LOP3.LUT R236, R0.reuse, 0xa0, RZ, 0xfc, !PT ;  /* 0x000000a000ec7812 */ /* 0x040fe200078efcff */
[----:B------:R-:W-:Y:S01]  /*0c80*/  @!P3 IMAD.MOV R7, RZ, RZ, -R7 ;  /* 0x000000ffff07b224 */ /* 0x000fe200078e0a07 */
[----:B------:R-:W-:Y:S01]  /*0c90*/  LOP3.LUT R235, R0, 0xa8, RZ, 0xfc, !PT ;  /* 0x000000a800eb7812 */ /* 0x000fe200078efcff */
[--C-:B------:R-:W-:Y:S01]  /*0ca0*/  @!P5 IMAD.IADD R6, R6, 0x1, -R39.reuse ;  /* 0x000000010606d824 */ /* 0x100fe200078e0a27 */
[----:B------:R-:W-:Y:S01]  /*0cb0*/  ISETP.GE.AND P5, PT, R13, RZ, PT ;  /* 0x000000ff0d00720c */ /* 0x000fe20003fa6270 */
[----:B------:R-:W-:Y:S01]  /*0cc0*/  IMAD.MOV R8, RZ, RZ, -R8 ;  /* 0x000000ffff087224 */ /* 0x000fe200078e0a08 */
[C---:B------:R-:W-:Y:S01]  /*0cd0*/  LOP3.LUT R239, R0.reuse, 0x88, RZ, 0xfc, !PT ;  /* 0x0000008800ef7812 */ /* 0x040fe200078efcff */
[----:B------:R-:W-:Y:S01]  /*0ce0*/  IMAD.HI.U32 R10, R3, R16, RZ ;  /* 0x00000010030a7227 */ /* 0x000fe200078e00ff */
[C---:B------:R-:W-:Y:S02]  /*0cf0*/  ISETP.GT.U32.AND P3, PT, R39.reuse, R6, PT ;  /* 0x000000062700720c */ /* 0x040fe40003f64070 */
[----:B------:R-:W-:Y:S01]  /*0d00*/  LOP3.LUT R238, R0, 0x90, RZ, 0xfc, !PT ;  /* 0x0000009000ee7812 */ /* 0x000fe200078efcff */
[----:B------:R-:W-:Y:S01]  /*0d10*/  @!P6 IMAD.IADD R2, R2, 0x1, -R39 ;  /* 0x000000010202e824 */ /* 0x000fe200078e0a27 */
[C---:B------:R-:W-:Y:S01]  /*0d20*/  LOP3.LUT R242, R0.reuse, 0x68, RZ, 0xfc, !PT ;  /* 0x0000006800f27812 */ /* 0x040fe200078efcff */
[----:B------:R-:W-:Y:S01]  /*0d30*/  IMAD.MOV R9, RZ, RZ, -R9 ;  /* 0x000000ffff097224 */ /* 0x000fe200078e0a09 */
[C---:B------:R-:W-:Y:S01]  /*0d40*/  LOP3.LUT R241, R0.reuse, 0x70, RZ, 0xfc, !PT ;  /* 0x0000007000f17812 */ /* 0x040fe200078efcff */
[C---:B------:R-:W-:Y:S01]  /*0d50*/  IMAD R8, R39.reuse, R8, R12 ;  /* 0x0000000827087224 */ /* 0x040fe200078e020c */
[C---:B------:R-:W-:Y:S01]  /*0d60*/  ISETP.GT.U32.AND P6, PT, R39.reuse, R2, PT ;  /* 0x000000022700720c */ /* 0x040fe20003fc4070 */
[----:B------:R-:W-:Y:S01]  /*0d70*/  IMAD.MOV R12, RZ, RZ, -R10 ;  /* 0x000000ffff0c7224 */ /* 0x000fe200078e0a0a */
[----:B------:R-:W-:Y:S01]  /*0d80*/  LOP3.LUT R245, R0, 0x50, RZ, 0xfc, !PT ;  /* 0x0000005000f57812 */ /* 0x000fe200078efcff */
[----:B------:R-:W-:Y:S01]  /*0d90*/  IMAD R10, R39, R9, R14 ;  /* 0x00000009270a7224 */ /* 0x000fe200078e020e */
[----:B------:R-:W-:Y:S01]  /*0da0*/  IABS R14, R17 ;  /* 0x00000011000e7213 */ /* 0x000fe20000000000 */
[--C-:B------:R-:W-:Y:S01]  /*0db0*/  @!P1 IMAD.IADD R4, R4, 0x1, -R39.reuse ;  /* 0x0000000104049824 */ /* 0x100fe200078e0a27 */
[----:B------:R-:W-:Y:S01]  /*0dc0*/  ISETP.GE.AND P1, PT, R11, RZ, PT ;  /* 0x000000ff0b00720c */ /* 0x000fe20003f26270 */
[C---:B------:R-:W-:Y:S01]  /*0dd0*/  IMAD R12, R39.reuse, R12, R16 ;  /* 0x0000000c270c7224 */ /* 0x040fe200078e0210 */
[----:B------:R-:W-:Y:S01]  /*0de0*/  IABS R16, R19 ;  /* 0x0000001300107213 */ /* 0x000fe20000000000 */
[--C-:B------:R-:W-:Y:S01]  /*0df0*/  @!P3 IMAD.IADD R6, R6, 0x1, -R39.reuse ;  /* 0x000000010606b824 */ /* 0x100fe200078e0a27 */
[C---:B------:R-:W-:Y:S01]  /*0e00*/  ISETP.GT.U32.AND P3, PT, R39.reuse, R10, PT ;  /* 0x0000000a2700720c */ /* 0x040fe20003f64070 */
[----:B------:R-:W-:Y:S01]  /*0e10*/  IMAD.MOV.U32 R9, RZ, RZ, R4 ;  /* 0x000000ffff097224 */ /* 0x000fe200078e0004 */
[----:B------:R-:W-:Y:S01]  /*0e20*/  LOP3.LUT R244, R0, 0x58, RZ, 0xfc, !PT ;  /* 0x0000005800f47812 */ /* 0x000fe200078efcff */
[----:B------:R-:W-:Y:S01]  /*0e30*/  @!P6 IMAD.IADD R2, R2, 0x1, -R39 ;  /* 0x000000010202e824 */ /* 0x000fe200078e0a27 */
[C---:B------:R-:W-:Y:S01]  /*0e40*/  ISETP.GT.U32.AND P6, PT, R39.reuse, R12, PT ;  /* 0x0000000c2700720c */ /* 0x040fe20003fc4070 */
[----:B------:R-:W-:Y:S01]  /*0e50*/  @!P2 IMAD.MOV R9, RZ, RZ, -R9 ;  /* 0x000000ffff09a224 */ /* 0x000fe200078e0a09 */
[----:B------:R-:W-:Y:S01]  /*0e60*/  ISETP.GT.U32.AND P2, PT, R39, R8, PT ;  /* 0x000000082700720c */ /* 0x000fe20003f44070 */
[----:B------:R-:W-:Y:S01]  /*0e70*/  IMAD.HI.U32 R4, R3, R14, RZ ;  /* 0x0000000e03047227 */ /* 0x000fe200078e00ff */
[----:B------:R-:W-:-:S02]  /*0e80*/  LOP3.LUT R248, R0, 0x30, RZ, 0xfc, !PT ;  /* 0x0000003000f87812 */ /* 0x000fc400078efcff */
[C---:B------:R-:W-:Y:S01]  /*0e90*/  LOP3.LUT R247, R0.reuse, 0x40, RZ, 0xfc, !PT ;  /* 0x0000004000f77812 */ /* 0x040fe200078efcff */
[----:B------:R-:W-:Y:S01]  /*0ea0*/  IMAD.HI.U32 R13, R3, R16, RZ ;  /* 0x00000010030d7227 */ /* 0x000fe200078e00ff */
[C---:B------:R-:W-:Y:S02]  /*0eb0*/  LOP3.LUT R228, R0.reuse, 0xe8, RZ, 0xfc, !PT ;  /* 0x000000e800e47812 */ /* 0x040fe400078efcff */
[----:B------:R-:W-:Y:S01]  /*0ec0*/  LOP3.LUT R251, R0, 0x18, RZ, 0xfc, !PT ;  /* 0x0000001800fb7812 */ /* 0x000fe200078efcff */
[--C-:B------:R-:W-:Y:S01]  /*0ed0*/  @!P3 IMAD.IADD R10, R10, 0x1, -R39.reuse ;  /* 0x000000010a0ab824 */ /* 0x100fe200078e0a27 */
[----:B------:R-:W-:Y:S01]  /*0ee0*/  LOP3.LUT R250, R0, 0x20, RZ, 0xfc, !PT ;  /* 0x0000002000fa7812 */ /* 0x000fe200078efcff */
[--C-:B------:R-:W-:Y:S01]  /*0ef0*/  @!P6 IMAD.IADD R12, R12, 0x1, -R39.reuse ;  /* 0x000000010c0ce824 */ /* 0x100fe200078e0a27 */
[----:B------:R-:W-:Y:S01]  /*0f00*/  LOP3.LUT R231, R0, 0xd0, RZ, 0xfc, !PT ;  /* 0x000000d000e77812 */ /* 0x000fe200078efcff */
[----:B------:R-:W-:Y:S01]  /*0f10*/  @!P2 IMAD.IADD R8, R8, 0x1, -R39 ;  /* 0x000000010808a824 */ /* 0x000fe200078e0a27 */
[----:B------:R-:W-:Y:S01]  /*0f20*/  ISETP.GT.U32.AND P6, PT, R39, R10, PT ;  /* 0x0000000a2700720c */ /* 0x000fe20003fc4070 */
[----:B------:R-:W-:Y:S01]  /*0f30*/  IMAD.MOV R4, RZ, RZ, -R4 ;  /* 0x000000ffff047224 */ /* 0x000fe200078e0a04 */
[----:B------:R-:W-:Y:S01]  /*0f40*/  ISETP.GE.AND P2, PT, R15, RZ, PT ;  /* 0x000000ff0f00720c */ /* 0x000fe20003f46270 */
[----:B------:R-:W-:Y:S01]  /*0f50*/  IMAD.MOV.U32 R11, RZ, RZ, R6 ;  /* 0x000000ffff0b7224 */ /* 0x000fe200078e0006 */
[C---:B------:R-:W-:Y:S01]  /*0f60*/  ISETP.GT.U32.AND P3, PT, R39.reuse, R8, PT ;  /* 0x000000082700720c */ /* 0x040fe20003f64070 */
[----:B------:R-:W-:Y:S01]  /*0f70*/  IMAD.MOV R6, RZ, RZ, -R13 ;  /* 0x000000ffff067224 */ /* 0x000fe200078e0a0d */
[C---:B------:R-:W-:Y:S01]  /*0f80*/  LOP3.LUT R252, R0.reuse, 0x10, RZ, 0xfc, !PT ;  /* 0x0000001000fc7812 */ /* 0x040fe200078efcff */
[----:B------:R-:W-:Y:S01]  /*0f90*/  IMAD.MOV.U32 R13, RZ, RZ, R2 ;  /* 0x000000ffff0d7224 */ /* 0x000fe200078e0002 */
[C---:B------:R-:W-:Y:S01]  /*0fa0*/  LOP3.LUT R234, R0.reuse, 0xb0, RZ, 0xfc, !PT ;  /* 0x000000b000ea7812 */ /* 0x040fe200078efcff */
[C---:B------:R-:W-:Y:S01]  /*0fb0*/  IMAD R2, R39.reuse, R4, R14 ;  /* 0x0000000427027224 */ /* 0x040fe200078e020e */
[----:B------:R-:W-:Y:S01]  /*0fc0*/  LOP3.LUT R237, R0, 0x98, RZ, 0xfc, !PT ;  /* 0x0000009800ed7812 */ /* 0x000fe200078efcff */
[C---:B------:R-:W-:Y:S01]  /*0fd0*/  IMAD R4, R39.reuse, R6, R16 ;  /* 0x0000000627047224 */ /* 0x040fe200078e0210 */
[----:B------:R-:W-:Y:S01]  /*0fe0*/  IABS R16, R23 ;  /* 0x0000001700107213 */ /* 0x000fe20000000000 */
[----:B------:R-:W-:Y:S01]  /*0ff0*/  @!P6 IMAD.IADD R10, R10, 0x1, -R39 ;  /* 0x000000010a0ae824 */ /* 0x000fe200078e0a27 */
[----:B------:R-:W-:Y:S01]  /*1000*/  LOP3.LUT R240, R0, 0x80, RZ, 0xfc, !PT ;  /* 0x0000008000f07812 */ /* 0x000fe200078efcff */
[----:B------:R-:W-:Y:S01]  /*1010*/  @!P0 IMAD.MOV R11, RZ, RZ, -R11 ;  /* 0x000000ffff0b8224 */ /* 0x000fe200078e0a0b */
[C---:B------:R-:W-:Y:S01]  /*1020*/  ISETP.GT.U32.AND P6, PT, R39.reuse, R4, PT ;  /* 0x000000042700720c */ /* 0x040fe20003fc4070 */
[----:B------:R-:W-:Y:S01]  /*1030*/  @!P3 IMAD.IADD R8, R8, 0x1, -R39 ;  /* 0x000000010808b824 */ /* 0x000fe200078e0a27 */
[----:B------:R-:W-:Y:S01]  /*1040*/  ISETP.GT.U32.AND P3, PT, R39, R2, PT ;  /* 0x000000022700720c */ /* 0x000fe20003f64070 */
[----:B------:R-:W-:Y:S01]  /*1050*/  IMAD.HI.U32 R15, R3, R16, RZ ;  /* 0x00000010030f7227 */ /* 0x000fe200078e00ff */
[----:B------:R-:W-:-:S02]  /*1060*/  ISETP.GT.U32.AND P0, PT, R39, R12, PT ;  /* 0x0000000c2700720c */ /* 0x000fc40003f04070 */
[C---:B------:R-:W-:Y:S01]  /*1070*/  LOP3.LUT R243, R0.reuse, 0x60, RZ, 0xfc, !PT ;  /* 0x0000006000f37812 */ /* 0x040fe200078efcff */
[----:B------:R-:W-:Y:S01]  /*1080*/  IMAD.HI.U32 R6, R3, R18, RZ ;  /* 0x0000001203067227 */ /* 0x000fe200078e00ff */
[C---:B------:R-:W-:Y:S02]  /*1090*/  LOP3.LUT R246, R0.reuse, 0x48, RZ, 0xfc, !PT ;  /* 0x0000004800f67812 */ /* 0x040fe400078efcff */
[----:B------:R-:W-:Y:S01]  /*10a0*/  LOP3.LUT R249, R0, 0x28, RZ, 0xfc, !PT ;  /* 0x0000002800f97812 */ /* 0x000fe200078efcff */
[----:B------:R-:W-:Y:S02]  /*10b0*/  IMAD.MOV R15, RZ, RZ, -R15 ;  /* 0x000000ffff0f7224 */ /* 0x000fe400078e0a0f */
[--C-:B------:R-:W-:Y:S02]  /*10c0*/  @!P6 IMAD.IADD R4, R4, 0x1, -R39.reuse ;  /* 0x000000010404e824 */ /* 0x100fe400078e0a27 */
[--C-:B------:R-:W-:Y:S02]  /*10d0*/  @!P3 IMAD.IADD R2, R2, 0x1, -R39.reuse ;  /* 0x000000010202b824 */ /* 0x100fe400078e0a27 */
[----:B------:R-:W-:Y:S01]  /*10e0*/  @!P0 IMAD.IADD R12, R12, 0x1, -R39 ;  /* 0x000000010c0c8824 */ /* 0x000fe200078e0a27 */
[----:B------:R-:W-:Y:S01]  /*10f0*/  ISETP.GT.U32.AND P6, PT, R39, R4, PT ;  /* 0x000000042700720c */ /* 0x000fe20003fc4070 */
[----:B------:R-:W-:Y:S01]  /*1100*/  @!P1 IMAD.MOV R8, RZ, RZ, -R8 ;  /* 0x000000ffff089224 */ /* 0x000fe200078e0a08 */
[----:B------:R-:W-:Y:S01]  /*1110*/  ISETP.GE.AND P0, PT, R19, RZ, PT ;  /* 0x000000ff1300720c */ /* 0x000fe20003f06270 */
[----:B------:R-:W-:Y:S01]  /*1120*/  IMAD.MOV R6, RZ, RZ, -R6 ;  /* 0x000000ffff067224 */ /* 0x000fe200078e0a06 */
[C---:B------:R-:W-:Y:S01]  /*1130*/  ISETP.GT.U32.AND P1, PT, R39.reuse, R2, PT ;  /* 0x000000022700720c */ /* 0x040fe20003f24070 */
[C---:B------:R-:W-:Y:S01]  /*1140*/  IMAD R16, R39.reuse, R15, R16 ;  /* 0x0000000f27107224 */ /* 0x040fe200078e0210 */
[----:B------:R-:W-:Y:S01]  /*1150*/  IADD3 R19, R216, 0x12, RZ ;  /* 0x00000012d8137810 */ /* 0x000fe20007ffe0ff */
[----:B------:R-:W-:-:S02]  /*1160*/  IMAD R6, R39, R6, R18 ;  /* 0x0000000627067224 */ /* 0x000fc400078e0212 */
[----:B------:R-:W-:Y:S01]  /*1170*/  @!P4 IMAD.MOV R13, RZ, RZ, -R13 ;  /* 0x000000ffff0dc224 */ /* 0x000fe200078e0a0d */
[----:B------:R-:W-:Y:S01]  /*1180*/  IABS R18, R19 ;  /* 0x0000001300127213 */ /* 0x000fe20000000000 */
[----:B------:R-:W-:Y:S01]  /*1190*/  IMAD.HI.U32 R14, R3, R20, RZ ;  /* 0x00000014030e7227 */ /* 0x000fe200078e00ff */
[----:B------:R-:W-:Y:S02]  /*11a0*/  ISETP.GE.AND P4, PT, R17, RZ, PT ;  /* 0x000000ff1100720c */ /* 0x000fe40003f86270 */
[C---:B------:R-:W-:Y:S01]  /*11b0*/  ISETP.GT.U32.AND P3, PT, R39.reuse, R6, PT ;  /* 0x000000062700720c */ /* 0x040fe20003f64070 */
[----:B------:R-:W-:Y:S01]  /*11c0*/  @!P6 IMAD.IADD R4, R4, 0x1, -R39 ;  /* 0x000000010404e824 */ /* 0x000fe200078e0a27 */
[----:B------:R-:W-:Y:S01]  /*11d0*/  ISETP.GT.U32.AND P6, PT, R39, R16, PT ;  /* 0x000000102700720c */ /* 0x000fe20003fc4070 */
[----:B------:R-:W-:-:S04]  /*11e0*/  IMAD.HI.U32 R17, R3, R18, RZ ;  /* 0x0000001203117227 */ /* 0x000fc800078e00ff */
[----:B------:R-:W-:Y:S01]  /*11f0*/  @!P1 IMAD.IADD R2, R2, 0x1, -R39 ;  /* 0x0000000102029824 */ /* 0x000fe200078e0a27 */
[----:B------:R-:W-:Y:S01]  /*1200*/  ISETP.GE.AND P1, PT, R22, RZ, PT ;  /* 0x000000ff1600720c */ /* 0x000fe20003f26270 */
[----:B------:R-:W-:Y:S02]  /*1210*/  IMAD.MOV R17, RZ, RZ, -R17 ;  /* 0x000000ffff117224 */ /* 0x000fe400078e0a11 */
[----:B------:R-:W-:Y:S02]  /*1220*/  IMAD.MOV R14, RZ, RZ, -R14 ;  /* 0x000000ffff0e7224 */ /* 0x000fe400078e0a0e */
[----:B------:R-:W-:Y:S02]  /*1230*/  IMAD.MOV.U32 R15, RZ, RZ, R2 ;  /* 0x000000ffff0f7224 */ /* 0x000fe400078e0002 */
[C---:B------:R-:W-:Y:S01]  /*1240*/  IMAD R2, R39.reuse, R17, R18 ;  /* 0x0000001127027224 */ /* 0x040fe200078e0212 */
[C---:B------:R-:W-:Y:S01]  /*1250*/  IADD3 R18, R216.reuse, 0x11, RZ ;  /* 0x00000011d8127810 */ /* 0x040fe20007ffe0ff */
[C---:B------:R-:W-:Y:S01]  /*1260*/  IMAD R14, R39.reuse, R14, R20 ;  /* 0x0000000e270e7224 */ /* 0x040fe200078e0214 */
[C---:B------:R-:W-:Y:S01]  /*1270*/  IADD3 R20, R216.reuse, 0x10, RZ ;  /* 0x00000010d8147810 */ /* 0x040fe20007ffe0ff */
[----:B------:R-:W-:Y:S01]  /*1280*/  IMAD.MOV.U32 R17, RZ, RZ, R4 ;  /* 0x000000ffff117224 */ /* 0x000fe200078e0004 */
[----:B------:R-:W-:Y:S01]  /*1290*/  IADD3 R4, R216, 0xe, RZ ;  /* 0x0000000ed8047810 */ /* 0x000fe20007ffe0ff */
[--C-:B------:R-:W-:Y:S01]  /*12a0*/  @!P6 IMAD.IADD R16, R16, 0x1, -R39.reuse ;  /* 0x000000011010e824 */ /* 0x100fe200078e0a27 */
[----:B------:R-:W-:Y:S01]  /*12b0*/  ISETP.GE.AND P6, PT, R18, RZ, PT ;  /* 0x000000ff1200720c */ /* 0x000fe20003fc6270 */
[----:B------:R-:W-:Y:S01]  /*12c0*/  @!P3 IMAD.IADD R6, R6, 0x1, -R39 ;  /* 0x000000010606b824 */ /* 0x000fe200078e0a27 */
[----:B------:R-:W-:Y:S01]  /*12d0*/  IABS R18, R18 ;  /* 0x0000001200127213 */ /* 0x000fe20000000000 */
[----:B------:R-:W-:Y:S01]  /*12e0*/  @!P5 IMAD.MOV R10, RZ, RZ, -R10 ;  /* 0x000000ffff0ad224 */ /* 0x000fe200078e0a0a */
[C---:B------:R-:W-:Y:S01]  /*12f0*/  ISETP.GT.U32.AND P5, PT, R39.reuse, R14, PT ;  /* 0x0000000e2700720c */ /* 0x040fe20003fa4070 */
[----:B------:R-:W-:Y:S01]  /*1300*/  @!P0 IMAD.MOV R17, RZ, RZ, -R17 ;  /* 0x000000ffff118224 */ /* 0x000fe200078e0a11 */
[C---:B------:R-:W-:Y:S01]  /*1310*/  ISETP.GT.U32.AND P0, PT, R39.reuse, R16, PT ;  /* 0x000000102700720c */ /* 0x040fe20003f04070 */
[----:B------:R-:W-:Y:S01]  /*1320*/  @!P2 IMAD.MOV R12, RZ, RZ, -R12 ;  /* 0x000000ffff0ca224 */ /* 0x000fe200078e0a0c */
[----:B------:R-:W-:Y:S01]  /*1330*/  ISETP.GT.U32.AND P3, PT, R39, R6, PT ;  /* 0x000000062700720c */ /* 0x000fe20003f64070 */
[----:B------:R-:W-:Y:S01]  /*1340*/  @!P4 IMAD.MOV R15, RZ, RZ, -R15 ;  /* 0x000000ffff0fc224 */ /* 0x000fe200078e0a0f */
[----:B------:R-:W-:Y:S01]  /*1350*/  ISETP.GE.AND P2, PT, R21, RZ, PT ;  /* 0x000000ff1500720c */ /* 0x000fe20003f46270 */
[----:B------:R-:W-:Y:S01]  /*1360*/  IMAD.HI.U32 R25, R3, R32, RZ ;  /* 0x0000002003197227 */ /* 0x000fe200078e00ff */
[----:B------:R-:W-:-:S02]  /*1370*/  IABS R26, R4 ;  /* 0x00000004001a7213 */ /* 0x000fc40000000000 */
[----:B------:R-:W-:Y:S01]  /*1380*/  IABS R22, R20 ;  /* 0x0000001400167213 */ /* 0x000fe20000000000 */
[----:B------:R-:W-:Y:S01]  /*1390*/  IMAD.MOV R25, RZ, RZ, -R25 ;  /* 0x000000ffff197224 */ /* 0x000fe200078e0a19 */
[----:B------:R-:W-:Y:S01]  /*13a0*/  IADD3 R21, R216, 0xf, RZ ;  /* 0x0000000fd8157810 */ /* 0x000fe20007ffe0ff */
[--C-:B------:R-:W-:Y:S01]  /*13b0*/  @!P5 IMAD.IADD R14, R14, 0x1, -R39.reuse ;  /* 0x000000010e0ed824 */ /* 0x100fe200078e0a27 */
[----:B------:R-:W-:Y:S01]  /*13c0*/  ISETP.GE.AND P5, PT, R23, RZ, PT ;  /* 0x000000ff1700720c */ /* 0x000fe20003fa6270 */
[--C-:B------:R-:W-:Y:S01]  /*13d0*/  @!P0 IMAD.IADD R16, R16, 0x1, -R39.reuse ;  /* 0x0000000110108824 */ /* 0x100fe200078e0a27 */
[----:B------:R-:W-:Y:S01]  /*13e0*/  ISETP.GE.AND P0, PT, R4, RZ, PT ;  /* 0x000000ff0400720c */ /* 0x000fe20003f06270 */
[----:B------:R-:W-:Y:S01]  /*13f0*/  IMAD.HI.U32 R4, R3, R18, RZ ;  /* 0x0000001203047227 */ /* 0x000fe200078e00ff */
[----:B------:R-:W-:Y:S02]  /*1400*/  ISETP.GT.U32.AND P4, PT, R39, R14, PT ;  /* 0x0000000e2700720c */ /* 0x000fe40003f84070 */
[----:B------:R-:W-:Y:S01]  /*1410*/  IADD3 R23, R216, 0xd, RZ ;  /* 0x0000000dd8177810 */ /* 0x000fe20007ffe0ff */
[----:B------:R-:W-:Y:S01]  /*1420*/  @!P3 IMAD.IADD R6, R6, 0x1, -R39 ;  /* 0x000000010606b824 */ /* 0x000fe200078e0a27 */
[----:B------:R-:W-:Y:S01]  /*1430*/  ISETP.GE.AND P3, PT, R19, RZ, PT ;  /* 0x000000ff1300720c */ /* 0x000fe20003f66270 */
[----:B------:R-:W-:Y:S01]  /*1440*/  IMAD.MOV R4, RZ, RZ, -R4 ;  /* 0x000000ffff047224 */ /* 0x000fe200078e0a04 */
[----:B------:R-:W-:Y:S01]  /*1450*/  IABS R28, R23 ;  /* 0x00000017001c7213 */ /* 0x000fe20000000000 */
[----:B------:R-:W-:Y:S01]  /*1460*/  IMAD.MOV.U32 R19, RZ, RZ, R6 ;  /* 0x000000ffff137224 */ /* 0x000fe200078e0006 */
[----:B------:R-:W-:Y:S01]  /*1470*/  IABS R24, R21 ;  /* 0x0000001500187213 */ /* 0x000fe20000000000 */
[----:B------:R-:W-:-:S02]  /*1480*/  IMAD R4, R39, R4, R18 ;  /* 0x0000000427047224 */ /* 0x000fc400078e0212 */
[----:B------:R-:W-:Y:S01]  /*1490*/  @!P2 IMAD.MOV R19, RZ, RZ, -R19 ;  /* 0x000000ffff13a224 */ /* 0x000fe200078e0a13 */
[C---:B------:R-:W-:Y:S01]  /*14a0*/  ISETP.GT.U32.AND P2, PT, R39.reuse, R2, PT ;  /* 0x000000022700720c */ /* 0x040fe20003f44070 */
[----:B------:R-:W-:Y:S01]  /*14b0*/  @!P5 IMAD.MOV R16, RZ, RZ, -R16 ;  /* 0x000000ffff10d224 */ /* 0x000fe200078e0a10 */
[----:B------:R-:W-:Y:S01]  /*14c0*/  ISETP.GT.U32.AND P5, PT, R39, R4, PT ;  /* 0x000000042700720c */ /* 0x000fe20003fa4070 */
[----:B------:R-:W-:Y:S01]  /*14d0*/  @!P4 IMAD.IADD R14, R14, 0x1, -R39 ;  /* 0x000000010e0ec824 */ /* 0x000fe200078e0a27 */
[----:B------:R-:W-:Y:S01]  /*14e0*/  ISETP.GE.AND P4, PT, R20, RZ, PT ;  /* 0x000000ff1400720c */ /* 0x000fe20003f86270 */
[----:B------:R-:W-:-:S04]  /*14f0*/  IMAD.HI.U32 R6, R3, R22, RZ ;  /* 0x0000001603067227 */ /* 0x000fc800078e00ff */
[----:B------:R-:W-:Y:S01]  /*1500*/  @!P1 IMAD.MOV R14, RZ, RZ, -R14 ;  /* 0x000000ffff0e9224 */ /* 0x000fe200078e0a0e */
[----:B------:R-:W-:Y:S01]  /*1510*/  ISETP.GE.AND P1, PT, R21, RZ, PT ;  /* 0x000000ff1500720c */ /* 0x000fe20003f26270 */
[----:B------:R-:W-:-:S04]  /*1520*/  IMAD.HI.U32 R21, R3, R28, RZ ;  /* 0x0000001c03157227 */ /* 0x000fc800078e00ff */
[--C-:B------:R-:W-:Y:S02]  /*1530*/  @!P2 IMAD.IADD R2, R2, 0x1, -R39.reuse ;  /* 0x000000010202a824 */ /* 0x100fe400078e0a27 */
[----:B------:R-:W-:Y:S02]  /*1540*/  @!P5 IMAD.IADD R4, R4, 0x1, -R39 ;  /* 0x000000010404d824 */ /* 0x000fe400078e0a27 */
[----:B------:R-:W-:Y:S01]  /*1550*/  IMAD.MOV R6, RZ, RZ, -R6 ;  /* 0x000000ffff067224 */ /* 0x000fe200078e0a06 */
[C---:B------:R-:W-:Y:S01]  /*1560*/  ISETP.GT.U32.AND P2, PT, R39.reuse, R2, PT ;  /* 0x000000022700720c */ /* 0x040fe20003f44070 */
[----:B------:R-:W-:Y:S01]  /*1570*/  IMAD.MOV R21, RZ, RZ, -R21 ;  /* 0x000000ffff157224 */ /* 0x000fe200078e0a15 */
[C---:B------:R-:W-:Y:S01]  /*1580*/  ISETP.GT.U32.AND P5, PT, R39.reuse, R4, PT ;  /* 0x000000042700720c */ /* 0x040fe20003fa4070 */
[----:B------:R-:W-:Y:S02]  /*1590*/  IMAD R6, R39, R6, R22 ;  /* 0x0000000627067224 */ /* 0x000fe400078e0216 */
[----:B------:R-:W-:-:S04]  /*15a0*/  IMAD.HI.U32 R18, R3, R24, RZ ;  /* 0x0000001803127227 */ /* 0x000fc800078e00ff */
[----:B------:R-:W-:Y:S02]  /*15b0*/  IMAD R22, R39, R21, R28 ;  /* 0x0000001527167224 */ /* 0x000fe400078e021c */
[----:B------:R-:W-:Y:S02]  /*15c0*/  IMAD.MOV R18, RZ, RZ, -R18 ;  /* 0x000000ffff127224 */ /* 0x000fe400078e0a12 */
[--C-:B------:R-:W-:Y:S01]  /*15d0*/  @!P2 IMAD.IADD R2, R2, 0x1, -R39.reuse ;  /* 0x000000010202a824 */ /* 0x100fe200078e0a27 */
[----:B------:R-:W-:Y:S01]  /*15e0*/  ISETP.GE.AND P2, PT, R23, RZ, PT ;  /* 0x000000ff1700720c */ /* 0x000fe20003f46270 */
[----:B------:R-:W-:Y:S01]  /*15f0*/  @!P5 IMAD.IADD R4, R4, 0x1, -R39 ;  /* 0x000000010404d824 */ /* 0x000fe200078e0a27 */
[C---:B------:R-:W-:Y:S01]  /*1600*/  ISETP.GT.U32.AND P5, PT, R39.reuse, R6, PT ;  /* 0x000000062700720c */ /* 0x040fe20003fa4070 */
[----:B------:R-:W-:Y:S01]  /*1610*/  IMAD.MOV.U32 R21, RZ, RZ, R2 ;  /* 0x000000ffff157224 */ /* 0x000fe200078e0002 */
[----:B------:R-:W-:Y:S01]  /*1620*/  IADD3 R23, R216, 0xc, RZ ;  /* 0x0000000cd8177810 */ /* 0x000fe20007ffe0ff */
[----:B------:R-:W-:-:S02]  /*1630*/  IMAD R18, R39, R18, R24 ;  /* 0x0000001227127224 */ /* 0x000fc400078e0218 */
[----:B------:R-:W-:Y:S01]  /*1640*/  @!P3 IMAD.MOV R21, RZ, RZ, -R21 ;  /* 0x000000ffff15b224 */ /* 0x000fe200078e0a15 */
[----:B------:R-:W-:Y:S01]  /*1650*/  ISETP.GE.AND P3, PT, R23, RZ, PT ;  /* 0x000000ff1700720c */ /* 0x000fe20003f66270 */
[----:B------:R-:W-:Y:S01]  /*1660*/  IMAD.HI.U32 R20, R3, R26, RZ ;  /* 0x0000001a03147227 */ /* 0x000fe200078e00ff */
[----:B------:R-:W-:-:S03]  /*1670*/  IABS R28, R23 ;  /* 0x00000017001c7213 */ /* 0x000fc60000000000 */
[----:B------:R-:W-:Y:S02]  /*1680*/  IMAD.MOV.U32 R23, RZ, RZ, R4 ;  /* 0x000000ffff177224 */ /* 0x000fe400078e0004 */
[----:B------:R-:W-:Y:S02]  /*1690*/  @!P5 IMAD.IADD R6, R6, 0x1, -R39 ;  /* 0x000000010606d824 */ /* 0x000fe400078e0a27 */
[----:B------:R-:W-:Y:S01]  /*16a0*/  @!P6 IMAD.MOV R23, RZ, RZ, -R23 ;  /* 0x000000ffff17e224 */ /* 0x000fe200078e0a17 */
[C---:B------:R-:W-:Y:S01]  /*16b0*/  ISETP.GT.U32.AND P6, PT, R39.reuse, R18, PT ;  /* 0x000000122700720c */ /* 0x040fe20003fc4070 */
[----:B------:R-:W-:Y:S01]  /*16c0*/  IMAD.MOV R20, RZ, RZ, -R20 ;  /* 0x000000ffff147224 */ /* 0x000fe200078e0a14 */
[----:B------:R-:W-:Y:S01]  /*16d0*/  ISETP.GT.U32.AND P5, PT, R39, R6, PT ;  /* 0x000000062700720c */ /* 0x000fe20003fa4070 */
[----:B------:R-:W-:-:S04]  /*16e0*/  IMAD.HI.U32 R2, R3, R28, RZ ;  /* 0x0000001c03027227 */ /* 0x000fc800078e00ff */
[----:B------:R-:W-:Y:S02]  /*16f0*/  IMAD R20, R39, R20, R26 ;  /* 0x0000001427147224 */ /* 0x000fe400078e021a */
[----:B------:R-:W-:-:S04]  /*1700*/  IMAD.HI.U32 R26, R3, R34, RZ ;  /* 0x00000022031a7227 */ /* 0x000fc800078e00ff */
[--C-:B------:R-:W-:Y:S02]  /*1710*/  @!P6 IMAD.IADD R18, R18, 0x1, -R39.reuse ;  /* 0x000000011212e824 */ /* 0x100fe400078e0a27 */
[----:B------:R-:W-:Y:S01]  /*1720*/  @!P5 IMAD.IADD R6, R6, 0x1, -R39 ;  /* 0x000000010606d824 */ /* 0x000fe200078e0a27 */
[C---:B------:R-:W-:Y:S01]  /*1730*/  ISETP.GT.U32.AND P5, PT, R39.reuse, R20, PT ;  /* 0x000000142700720c */ /* 0x040fe20003fa4070 */
[----:B------:R-:W-:Y:S01]  /*1740*/  IMAD.MOV R2, RZ, RZ, -R2 ;  /* 0x000000ffff027224 */ /* 0x000fe200078e0a02 */
[C---:B------:R-:W-:Y:S01]  /*1750*/  ISETP.GT.U32.AND P6, PT, R39.reuse, R18, PT ;  /* 0x000000122700720c */ /* 0x040fe20003fc4070 */
[----:B------:R-:W-:Y:S02]  /*1760*/  IMAD.MOV R29, RZ, RZ, -R26 ;  /* 0x000000ffff1d7224 */ /* 0x000fe400078e0a1a */
[C---:B------:R-:W-:Y:S02]  /*1770*/  IMAD R4, R39.reuse, R2, R28 ;  /* 0x0000000227047224 */ /* 0x040fe400078e021c */
[----:B------:R-:W-:Y:S01]  /*1780*/  IMAD R26, R39, R25, R32 ;  /* 0x00000019271a7224 */ /* 0x000fe200078e0220 */
[----:B------:R-:W-:Y:S01]  /*1790*/  IABS R32, R49 ;  /* 0x0000003100207213 */ /* 0x000fe20000000000 */
[----:B------:R-:W-:-:S04]  /*17a0*/  IMAD.HI.U32 R24, R3, R30, RZ ;  /* 0x0000001e03187227 */ /* 0x000fc800078e00ff */
[--C-:B------:R-:W-:Y:S01]  /*17b0*/  @!P5 IMAD.IADD R20, R20, 0x1, -R39.reuse ;  /* 0x000000011414d824 */ /* 0x100fe200078e0a27 */
[C---:B------:R-:W-:Y:S01]  /*17c0*/  ISETP.GT.U32.AND P5, PT, R39.reuse, R4, PT ;  /* 0x000000042700720c */ /* 0x040fe20003fa4070 */
[----:B------:R-:W-:Y:S01]  /*17d0*/  @!P6 IMAD.IADD R18, R18, 0x1, -R39 ;  /* 0x000000011212e824 */ /* 0x000fe200078e0a27 */
[----:B------:R-:W-:Y:S01]  /*17e0*/  ISETP.GT.U32.AND P6, PT, R39, R22, PT ;  /* 0x000000162700720c */ /* 0x000fe20003fc4070 */
[----:B------:R-:W-:-:S04]  /*17f0*/  IMAD.HI.U32 R25, R3, R32, RZ ;  /* 0x0000002003197227 */ /* 0x000fc800078e00ff */
[----:B------:R-:W-:Y:S02]  /*1800*/  IMAD.MOV R25, RZ, RZ, -R25 ;  /* 0x000000ffff197224 */ /* 0x000fe400078e0a19 */
[----:B------:R-:W-:Y:S02]  /*1810*/  IMAD.MOV R24, RZ, RZ, -R24 ;  /* 0x000000ffff187224 */ /* 0x000fe400078e0a18 */
[C---:B------:R-:W-:Y:S02]  /*1820*/  IMAD R31, R39.reuse, R25, R32 ;  /* 0x00000019271f7224 */ /* 0x040fe400078e0220 */
[----:B------:R-:W-:Y:S02]  /*1830*/  IMAD.MOV.U32 R25, RZ, RZ, R6 ;  /* 0x000000ffff197224 */ /* 0x000fe400078e0006 */
[--C-:B------:R-:W-:Y:S01]  /*1840*/  @!P6 IMAD.IADD R22, R22, 0x1, -R39.reuse ;  /* 0x000000011616e824 */ /* 0x100fe200078e0a27 */
[----:B------:R-:W-:Y:S01]  /*1850*/  ISETP.GT.U32.AND P6, PT, R39, R20, PT ;  /* 0x000000142700720c */ /* 0x000fe20003fc4070 */
[----:B------:R-:W-:-:S02]  /*1860*/  @!P5 IMAD.IADD R4, R4, 0x1, -R39 ;  /* 0x000000010404d824 */ /* 0x000fc400078e0a27 */
[----:B------:R-:W-:Y:S01]  /*1870*/  @!P4 IMAD.MOV R25, RZ, RZ, -R25 ;  /* 0x000000ffff19c224 */ /* 0x000fe200078e0a19 */
[C---:B------:R-:W-:Y:S01]  /*1880*/  ISETP.GT.U32.AND P4, PT, R39.reuse, R22, PT ;  /* 0x000000162700720c */ /* 0x040fe20003f84070 */
[C---:B------:R-:W-:Y:S01]  /*1890*/  IMAD R24, R39.reuse, R24, R30 ;  /* 0x0000001827187224 */ /* 0x040fe200078e021e */
[----:B------:R-:W-:Y:S01]  /*18a0*/  ISETP.GT.U32.AND P5, PT, R39, R4, PT ;  /* 0x000000042700720c */ /* 0x000fe20003fa4070 */
[----:B------:R-:W-:Y:S01]  /*18b0*/  IMAD.HI.U32 R27, R3, R36, RZ ;  /* 0x00000024031b7227 */ /* 0x000fe200078e00ff */
[----:B------:R-:W-:-:S03]  /*18c0*/  IABS R30, R48 ;  /* 0x00000030001e7213 */ /* 0x000fc60000000000 */
[C---:B------:R-:W-:Y:S02]  /*18d0*/  IMAD R28, R39.reuse, R29, R34 ;  /* 0x0000001d271c7224 */ /* 0x040fe400078e0222 */
[----:B------:R-:W-:Y:S01]  /*18e0*/  @!P6 IMAD.IADD R20, R20, 0x1, -R39 ;  /* 0x000000011414e824 */ /* 0x000fe200078e0a27 */
[C---:B------:R-:W-:Y:S01]  /*18f0*/  ISETP.GT.U32.AND P6, PT, R39.reuse, R24, PT ;  /* 0x000000182700720c */ /* 0x040fe20003fc4070 */
[----:B------:R-:W-:Y:S01]  /*1900*/  IMAD.MOV R27, RZ, RZ, -R27 ;  /* 0x000000ffff1b7224 */ /* 0x000fe200078e0a1b */
[----:B------:R-:W0:Y:S01]  /*1910*/  I2F.RP R34, R43 ;  /* 0x0000002b00227306 */ /* 0x000e220000209400 */
[----:B------:R-:W-:Y:S01]  /*1920*/  @!P4 IMAD.IADD R22, R22, 0x1, -R39 ;  /* 0x000000011616c824 */ /* 0x000fe200078e0a27 */
[----:B------:R-:W-:Y:S01]  /*1930*/  ISETP.GT.U32.AND P4, PT, R39, R26, PT ;  /* 0x0000001a2700720c */ /* 0x000fe20003f84070 */
[----:B------:R-:W-:-:S04]  /*1940*/  IMAD.HI.U32 R2, R3, R30, RZ ;  /* 0x0000001e03027227 */ /* 0x000fc800078e00ff */
[--C-:B------:R-:W-:Y:S01]  /*1950*/  @!P5 IMAD.IADD R4, R4, 0x1, -R39.reuse ;  /* 0x000000010404d824 */ /* 0x100fe200078e0a27 */
[C---:B------:R-:W-:Y:S01]  /*1960*/  ISETP.GT.U32.AND P5, PT, R39.reuse, R28, PT ;  /* 0x0000001c2700720c */ /* 0x040fe20003fa4070 */
[C---:B------:R-:W-:Y:S01]  /*1970*/  IMAD R29, R39.reuse, R27, R36 ;  /* 0x0000001b271d7224 */ /* 0x040fe200078e0224 */
[----:B------:R-:W-:Y:S01]  /*1980*/  IABS R36, R50 ;  /* 0x0000003200247213 */ /* 0x000fe20000000000 */
[----:B------:R-:W-:Y:S02]  /*1990*/  IMAD.MOV R27, RZ, RZ, -R2 ;  /* 0x000000ffff1b7224 */ /* 0x000fe400078e0a02 */
[--C-:B------:R-:W-:Y:S01]  /*19a0*/  @!P6 IMAD.IADD R24, R24, 0x1, -R39.reuse ;  /* 0x000000011818e824 */ /* 0x100fe200078e0a27 */
[C---:B------:R-:W-:Y:S01]  /*19b0*/  ISETP.GT.U32.AND P6, PT, R39.reuse, R29, PT ;  /* 0x0000001d2700720c */ /* 0x040fe20003fc4070 */
[----:B------:R-:W-:Y:S01]  /*19c0*/  IMAD R30, R39, R27, R30 ;  /* 0x0000001b271e7224 */ /* 0x000fe200078e021e */
[----:B0-----:R-:W0:Y:S01]  /*19d0*/  MUFU.RCP R34, R34 ;  /* 0x0000002200227308 */ /* 0x001e220000001000 */
[----:B------:R-:W-:-:S02]  /*19e0*/  @!P4 IMAD.IADD R26, R26, 0x1, -R39 ;  /* 0x000000011a1ac824 */ /* 0x000fc400078e0a27 */
[----:B------:R-:W-:Y:S01]  /*19f0*/  IMAD.HI.U32 R27, R3, R38, RZ ;  /* 0x00000026031b7227 */ /* 0x000fe200078e00ff */
[----:B------:R-:W-:-:S03]  /*1a00*/  ISETP.GT.U32.AND P4, PT, R39, R30, PT ;  /* 0x0000001e2700720c */ /* 0x000fc60003f84070 */
[----:B------:R-:W-:Y:S01]  /*1a10*/  @!P5 IMAD.IADD R28, R28, 0x1, -R39 ;  /* 0x000000011c1cd824 */ /* 0x000fe200078e0a27 */
[----:B------:R-:W-:Y:S01]  /*1a20*/  ISETP.GT.U32.AND P5, PT, R39, R24, PT ;  /* 0x000000182700720c */ /* 0x000fe20003fa4070 */
[----:B------:R-:W-:Y:S02]  /*1a30*/  IMAD.MOV R27, RZ, RZ, -R27 ;  /* 0x000000ffff1b7224 */ /* 0x000fe400078e0a1b */
[----:B------:R-:W-:-:S04]  /*1a40*/  IMAD.HI.U32 R2, R3, R36, RZ ;  /* 0x0000002403027227 */ /* 0x000fc800078e00ff */
[----:B------:R-:W-:Y:S01]  /*1a50*/  @!P1 IMAD.MOV R18, RZ, RZ, -R18 ;  /* 0x000000ffff129224 */ /* 0x000fe200078e0a12 */
[C---:B------:R-:W-:Y:S01]  /*1a60*/  ISETP.GT.U32.AND P1, PT, R39.reuse, R28, PT ;  /* 0x0000001c2700720c */ /* 0x040fe20003f24070 */
[----:B------:R-:W-:Y:S01]  /*1a70*/  IMAD R32, R39, R27, R38 ;  /* 0x0000001b27207224 */ /* 0x000fe200078e0226 */
[----:B------:R-:W-:Y:S01]  /*1a80*/  IABS R38, R52 ;  /* 0x0000003400267213 */ /* 0x000fe20000000000 */
[--C-:B------:R-:W-:Y:S01]  /*1a90*/  @!P6 IMAD.IADD R29, R29, 0x1, -R39.reuse ;  /* 0x000000011d1de824 */ /* 0x100fe200078e0a27 */
[C---:B------:R-:W-:Y:S01]  /*1aa0*/  ISETP.GT.U32.AND P6, PT, R39.reuse, R26, PT ;  /* 0x0000001a2700720c */ /* 0x040fe20003fc4070 */
[----:B------:R-:W-:Y:S01]  /*1ab0*/  IMAD.MOV R2, RZ, RZ, -R2 ;  /* 0x000000ffff027224 */ /* 0x000fe200078e0a02 */
[----:B0-----:R-:W-:Y:S01]  /*1ac0*/  IADD3 R37, R34, 0xffffffe, RZ ;  /* 0x0ffffffe22257810 */ /* 0x001fe20007ffe0ff */
[----:B------:R-:W-:Y:S01]  /*1ad0*/  @!P4 IMAD.IADD R30, R30, 0x1, -R39 ;  /* 0x000000011e1ec824 */ /* 0x000fe200078e0a27 */
[C---:B------:R-:W-:Y:S01]  /*1ae0*/  ISETP.GT.U32.AND P4, PT, R39.reuse, R29, PT ;  /* 0x0000001d2700720c */ /* 0x040fe20003f84070 */
[----:B------:R-:W-:-:S02]  /*1af0*/  IMAD R6, R39, R2, R36 ;  /* 0x0000000227067224 */ /* 0x000fc400078e0224 */
[----:B------:R-:W-:-:S04]  /*1b00*/  IMAD.HI.U32 R2, R3, R38, RZ ;  /* 0x0000002603027227 */ /* 0x000fc800078e00ff */
[----:B------:R-:W-:Y:S01]  /*1b10*/  @!P0 IMAD.MOV R20, RZ, RZ, -R20 ;  /* 0x000000ffff148224 */ /* 0x000fe200078e0a14 */
[C---:B------:R-:W-:Y:S01]  /*1b20*/  ISETP.GT.U32.AND P0, PT, R39.reuse, R30, PT ;  /* 0x0000001e2700720c */ /* 0x040fe20003f04070 */
[----:B------:R-:W-:Y:S01]  /*1b30*/  @!P5 IMAD.IADD R24, R24, 0x1, -R39 ;  /* 0x000000011818d824 */ /* 0x000fe200078e0a27 */
[----:B------:R-:W-:Y:S01]  /*1b40*/  ISETP.GT.U32.AND P5, PT, R39, R31, PT ;  /* 0x0000001f2700720c */ /* 0x000fe20003fa4070 */
[----:B------:R-:W-:Y:S02]  /*1b50*/  IMAD.MOV R34, RZ, RZ, -R2 ;  /* 0x000000ffff227224 */ /* 0x000fe400078e0a02 */
[----:B------:R-:W-:-:S04]  /*1b60*/  IMAD.HI.U32 R27, R3, R40, RZ ;  /* 0x00000028031b7227 */ /* 0x000fc800078e00ff */
[----:B------:R-:W-:-:S04]  /*1b70*/  IMAD.HI.U32 R36, R3, R42, RZ ;  /* 0x0000002a03247227 */ /* 0x000fc800078e00ff */
[----:B------:R-:W-:Y:S01]  /*1b80*/  @!P1 IMAD.IADD R28, R28, 0x1, -R39 ;  /* 0x000000011c1c9824 */ /* 0x000fe200078e0a27 */
[----:B------:R-:W-:Y:S01]  /*1b90*/  ISETP.GT.U32.AND P1, PT, R39, R32, PT ;  /* 0x000000202700720c */ /* 0x000fe20003f24070 */
[----:B------:R-:W-:Y:S02]  /*1ba0*/  IMAD.HI.U32 R2, R3, R44, RZ ;  /* 0x0000002c03027227 */ /* 0x000fe400078e00ff */
[----:B------:R0:W1:Y:S02]  /*1bb0*/  F2I.FTZ.U32.TRUNC.NTZ R3, R37 ;  /* 0x0000002500037305 */ /* 0x000064000021f000 */
[----:B------:R-:W-:Y:S01]  /*1bc0*/  IMAD R34, R39, R34, R38 ;  /* 0x0000002227227224 */ /* 0x000fe200078e0226 */
[----:B------:R-:W-:Y:S01]  /*1bd0*/  IABS R38, R226 ;  /* 0x000000e200267213 */ /* 0x000fe20000000000 */
[----:B------:R-:W-:Y:S02]  /*1be0*/  IMAD.MOV R27, RZ, RZ, -R27 ;  /* 0x000000ffff1b7224 */ /* 0x000fe400078e0a1b */
[----:B------:R-:W-:-:S02]  /*1bf0*/  IMAD.MOV R36, RZ, RZ, -R36 ;  /* 0x000000ffff247224 */ /* 0x000fc400078e0a24 */
[--C-:B------:R-:W-:Y:S01]  /*1c00*/  @!P4 IMAD.IADD R29, R29, 0x1, -R39.reuse ;  /* 0x000000011d1dc824 */ /* 0x100fe200078e0a27 */
[C---:B------:R-:W-:Y:S01]  /*1c10*/  ISETP.GT.U32.AND P4, PT, R39.reuse, R34, PT ;  /* 0x000000222700720c */ /* 0x040fe20003f84070 */
[C---:B------:R-:W-:Y:S01]  /*1c20*/  IMAD R35, R39.reuse, R27, R40 ;  /* 0x0000001b27237224 */ /* 0x040fe200078e0228 */
[----:B------:R-:W-:Y:S01]  /*1c30*/  LOP3.LUT R40, R112, 0x7, RZ, 0xc0, !PT ;  /* 0x0000000770287812 */ /* 0x000fe200078ec0ff */
[C---:B------:R-:W-:Y:S02]  /*1c40*/  IMAD R36, R39.reuse, R36, R42 ;  /* 0x0000002427247224 */ /* 0x040fe400078e022a */
[--C-:B------:R-:W-:Y:S01]  /*1c50*/  @!P6 IMAD.IADD R26, R26, 0x1, -R39.reuse ;  /* 0x000000011a1ae824 */ /* 0x100fe200078e0a27 */
[C---:B------:R-:W-:Y:S01]  /*1c60*/  ISETP.GT.U32.AND P6, PT, R39.reuse, R6, PT ;  /* 0x000000062700720c */ /* 0x040fe20003fc4070 */
[--C-:B------:R-:W-:Y:S01]  /*1c70*/  @!P0 IMAD.IADD R30, R30, 0x1, -R39.reuse ;  /* 0x000000011e1e8824 */ /* 0x100fe200078e0a27 */
[----:B------:R-:W-:Y:S01]  /*1c80*/  ISETP.GT.U32.AND P0, PT, R39, R35, PT ;  /* 0x000000232700720c */ /* 0x000fe20003f04070 */
[----:B------:R-:W-:Y:S01]  /*1c90*/  @!P5 IMAD.IADD R31, R31, 0x1, -R39 ;  /* 0x000000011f1fd824 */ /* 0x000fe200078e0a27 */
[----:B------:R-:W-:Y:S01]  /*1ca0*/  ISETP.GT.U32.AND P5, PT, R39, R36, PT ;  /* 0x000000242700720c */ /* 0x000fe20003fa4070 */
[----:B------:R-:W-:-:S02]  /*1cb0*/  IMAD.MOV R2, RZ, RZ, -R2 ;  /* 0x000000ffff027224 */ /* 0x000fc400078e0a02 */
[----:B------:R-:W-:Y:S01]  /*1cc0*/  @!P1 IMAD.IADD R32, R32, 0x1, -R39 ;  /* 0x0000000120209824 */ /* 0x000fe200078e0a27 */
[----:B------:R-:W-:Y:S01]  /*1cd0*/  ISETP.GE.AND P1, PT, R41, RZ, PT ;  /* 0x000000ff2900720c */ /* 0x000fe20003f26270 */
[----:B0-----:R-:W-:Y:S02]  /*1ce0*/  IMAD R37, R39, R2, R44 ;  /* 0x0000000227257224 */ /* 0x001fe400078e022c */
[----:B-1----:R-:W-:Y:S02]  /*1cf0*/  IMAD.MOV R2, RZ, RZ, -R3 ;  /* 0x000000ffff027224 */ /* 0x002fe400078e0a03 */
[--C-:B------:R-:W-:Y:S01]  /*1d00*/  @!P4 IMAD.IADD R34, R34, 0x1, -R39.reuse ;  /* 0x000000012222c824 */ /* 0x100fe200078e0a27 */
[----:B------:R-:W-:Y:S01]  /*1d10*/  ISETP.GE.AND P4, PT, R45, RZ, PT ;  /* 0x000000ff2d00720c */ /* 0x000fe20003f86270 */
[----:B------:R-:W-:Y:S01]  /*1d20*/  @!P6 IMAD.IADD R6, R6, 0x1, -R39 ;  /* 0x000000010606e824 */ /* 0x000fe200078e0a27 */
[C---:B------:R-:W-:Y:S01]  /*1d30*/  ISETP.GT.U32.AND P6, PT, R39.reuse, R37, PT ;  /* 0x000000252700720c */ /* 0x040fe20003fc4070 */
[----:B------:R-:W-:Y:S01]  /*1d40*/  @!P2 IMAD.MOV R22, RZ, RZ, -R22 ;  /* 0x000000ffff16a224 */ /* 0x000fe200078e0a16 */
[----:B------:R-:W-:Y:S01]  /*1d50*/  ISETP.GT.U32.AND P2, PT, R39, R31, PT ;  /* 0x0000001f2700720c */ /* 0x000fe20003f44070 */
[----:B------:R-:W-:-:S02]  /*1d60*/  IMAD R27, R2, R43, RZ ;  /* 0x0000002b021b7224 */ /* 0x000fc400078e02ff */
[----:B------:R-:W-:Y:S02]  /*1d70*/  IMAD.MOV.U32 R2, RZ, RZ, RZ ;  /* 0x000000ffff027224 */ /* 0x000fe400078e00ff */
[--C-:B------:R-:W-:Y:S01]  /*1d80*/  @!P0 IMAD.IADD R35, R35, 0x1, -R39.reuse ;  /* 0x0000000123238824 */ /* 0x100fe200078e0a27 */
[----:B------:R-:W-:Y:S01]  /*1d90*/  ISETP.GE.AND P0, PT, R46, RZ, PT ;  /* 0x000000ff2e00720c */ /* 0x000fe20003f06270 */
[----:B------:R-:W-:Y:S01]  /*1da0*/  @!P5 IMAD.IADD R36, R36, 0x1, -R39 ;  /* 0x000000012424d824 */ /* 0x000fe200078e0a27 */
[----:B------:R-:W-:Y:S01]  /*1db0*/  ISETP.GE.AND P5, PT, R47, RZ, PT ;  /* 0x000000ff2f00720c */ /* 0x000fe20003fa6270 */
[----:B------:R-:W-:Y:S01]  /*1dc0*/  @!P1 IMAD.MOV R24, RZ, RZ, -R24 ;  /* 0x000000ffff189224 */ /* 0x000fe200078e0a18 */
[----:B------:R-:W-:Y:S01]  /*1dd0*/  ISETP.GT.U32.AND P1, PT, R39, R32, PT ;  /* 0x000000202700720c */ /* 0x000fe20003f24070 */
[----:B------:R-:W-:-:S04]  /*1de0*/  IMAD.HI.U32 R2, R3, R27, R2 ;  /* 0x0000001b03027227 */ /* 0x000fc800078e0002 */
[----:B------:R-:W-:Y:S02]  /*1df0*/  IMAD.MOV.U32 R27, RZ, RZ, R4 ;  /* 0x000000ffff1b7224 */ /* 0x000fe400078e0004 */
[----:B------:R-:W-:Y:S02]  /*1e00*/  IMAD.MOV.U32 R3, RZ, RZ, R38 ;  /* 0x000000ffff037224 */ /* 0x000fe400078e0026 */
[----:B------:R-:W-:Y:S01]  /*1e10*/  @!P3 IMAD.MOV R27, RZ, RZ, -R27 ;  /* 0x000000ffff1bb224 */ /* 0x000fe200078e0a1b */
[C---:B------:R-:W-:Y:S01]  /*1e20*/  ISETP.GT.U32.AND P3, PT, R39.reuse, R6, PT ;  /* 0x000000062700720c */ /* 0x040fe20003f64070 */
[----:B------:R-:W-:Y:S01]  /*1e30*/  @!P4 IMAD.MOV R26, RZ, RZ, -R26 ;  /* 0x000000ffff1ac224 */ /* 0x000fe200078e0a1a */
[----:B------:R-:W-:Y:S01]  /*1e40*/  ISETP.GT.U32.AND P4, PT, R39, R34, PT ;  /* 0x000000222700720c */ /* 0x000fe20003f84070 */
[--C-:B------:R-:W-:Y:S02]  /*1e50*/  @!P6 IMAD.IADD R37, R37, 0x1, -R39.reuse ;  /* 0x000000012525e824 */ /* 0x100fe400078e0a27 */
[----:B------:R-:W-:Y:S01]  /*1e60*/  @!P2 IMAD.IADD R31, R31, 0x1, -R39 ;  /* 0x000000011f1fa824 */ /* 0x000fe200078e0a27 */
[----:B------:R-:W-:Y:S01]  /*1e70*/  ISETP.GE.AND P2, PT, R48, RZ, PT ;  /* 0x000000ff3000720c */ /* 0x000fe20003f46270 */
[----:B------:R-:W-:Y:S01]  /*1e80*/  IMAD.HI.U32 R2, R2, R3, RZ ;  /* 0x0000000302027227 */ /* 0x000fe200078e00ff */
[----:B------:R-:W-:-:S03]  /*1e90*/  ISETP.GT.U32.AND P6, PT, R39, R37, PT ;  /* 0x000000252700720c */ /* 0x000fc60003fc4070 */
[----:B------:R-:W-:Y:S01]  /*1ea0*/  @!P0 IMAD.MOV R28, RZ, RZ, -R28 ;  /* 0x000000ffff1c8224 */ /* 0x000fe200078e0a1c */
[C---:B------:R-:W-:Y:S01]  /*1eb0*/  ISETP.GT.U32.AND P0, PT, R39.reuse, R35, PT ;  /* 0x000000232700720c */ /* 0x040fe20003f04070 */
[----:B------:R-:W-:Y:S01]  /*1ec0*/  @!P5 IMAD.MOV R29, RZ, RZ, -R29 ;  /* 0x000000ffff1dd224 */ /* 0x000fe200078e0a1d */
[----:B------:R-:W-:Y:S01]  /*1ed0*/  ISETP.GT.U32.AND P5, PT, R39, R36, PT ;  /* 0x000000242700720c */ /* 0x000fe20003fa4070 */
[----:B------:R-:W-:Y:S02]  /*1ee0*/  IMAD.MOV R2, RZ, RZ, -R2 ;  /* 0x000000ffff027224 */ /* 0x000fe400078e0a02 */
[----:B------:R-:W-:Y:S01]  /*1ef0*/  @!P1 IMAD.IADD R32, R32, 0x1, -R39 ;  /* 0x0000000120209824 */ /* 0x000fe200078e0a27 */
[----:B------:R-:W-:Y:S01]  /*1f00*/  ISETP.GE.AND P1, PT, R50, RZ, PT ;  /* 0x000000ff3200720c */ /* 0x000fe20003f26270 */
[----:B------:R-:W-:Y:S01]  /*1f10*/  IMAD R4, R43, R2, R3 ;  /* 0x000000022b047224 */ /* 0x000fe200078e0203 */
[----:B------:R-:W-:Y:S01]  /*1f20*/  SHF.R.S32.HI R2, RZ, 0x2, R112 ;  /* 0x00000002ff027819 */ /* 0x000fe20000011470 */
[--C-:B------:R-:W-:Y:S01]  /*1f30*/  @!P3 IMAD.IADD R6, R6, 0x1, -R39.reuse ;  /* 0x000000010606b824 */ /* 0x100fe200078e0a27 */
[----:B------:R-:W-:Y:S01]  /*1f40*/  ISETP.GE.AND P3, PT, R49, RZ, PT ;  /* 0x000000ff3100720c */ /* 0x000fe20003f66270 */
[--C-:B------:R-:W-:Y:S01]  /*1f50*/  @!P4 IMAD.IADD R34, R34, 0x1, -R39.reuse ;  /* 0x000000012222c824 */ /* 0x100fe200078e0a27 */
[----:B------:R-:W-:Y:S01]  /*1f60*/  ISETP.GT.U32.AND P4, PT, R43, R4, PT ;  /* 0x000000042b00720c */ /* 0x000fe20003f84070 */
[----:B------:R-:W-:Y:S01]  /*1f70*/  @!P2 IMAD.MOV R30, RZ, RZ, -R30 ;  /* 0x000000ffff1ea224 */ /* 0x000fe200078e0a1e */
[----:B------:R-:W-:Y:S01]  /*1f80*/  ISETP.GE.AND P2, PT, R33, RZ, PT ;  /* 0x000000ff2100720c */ /* 0x000fe20003f46270 */
[----:B------:R-:W-:Y:S01]  /*1f90*/  IMAD.MOV.U32 R33, RZ, RZ, R6 ;  /* 0x000000ffff217224 */ /* 0x000fe200078e0006 */
[----:B------:R-:W-:Y:S01]  /*1fa0*/  SGXT R2, R2, 0x1 ;  /* 0x000000010202781a */ /* 0x000fe20000000200 */
[--C-:B------:R-:W-:Y:S01]  /*1fb0*/  @!P0 IMAD.IADD R35, R35, 0x1, -R39.reuse ;  /* 0x0000000123238824 */ /* 0x100fe200078e0a27 */
[----:B------:R-:W-:Y:S01]  /*1fc0*/  ISETP.GE.AND P0, PT, R51, RZ, PT ;  /* 0x000000ff3300720c */ /* 0x000fe20003f06270 */
[--C-:B------:R-:W-:Y:S01]  /*1fd0*/  @!P5 IMAD.IADD R36, R36, 0x1, -R39.reuse ;  /* 0x000000012424d824 */ /* 0x100fe200078e0a27 */
[----:B------:R-:W-:Y:S01]  /*1fe0*/  ISETP.GE.AND P5, PT, R52, RZ, PT ;  /* 0x000000ff3400720c */ /* 0x000fe20003fa6270 */
[----:B------:R-:W-:Y:S01]  /*1ff0*/  @!P6 IMAD.IADD R37, R37, 0x1, -R39 ;  /* 0x000000012525e824 */ /* 0x000fe200078e0a27 */
[----:B------:R-:W-:Y:S01]  /*2000*/  ISETP.GE.AND P6, PT, R53, RZ, PT ;  /* 0x000000ff3500720c */ /* 0x000fe20003fc6270 */
[----:B------:R-:W-:Y:S01]  /*2010*/  @!P1 IMAD.MOV R33, RZ, RZ, -R33 ;  /* 0x000000ffff219224 */ /* 0x000fe200078e0a21 */
[----:B------:R-:W-:Y:S01]  /*2020*/  ISETP.GE.AND P1, PT, R216, RZ, PT ;  /* 0x000000ffd800720c */ /* 0x000fe20003f26270 */
[----:B------:R-:W-:Y:S01]  /*2030*/  IMAD.SHL.U32 R38, R112, 0x80, RZ ;  /* 0x0000008070267824 */ /* 0x000fe200078e00ff */
[----:B------:R-:W-:Y:S01]  /*2040*/  LOP3.LUT R2, R2, 0x90, RZ, 0xc0, !PT ;  /* 0x0000009002027812 */ /* 0x000fe200078ec0ff */
[----:B------:R-:W-:Y:S01]  /*2050*/  @!P4 IMAD.IADD R4, R4, 0x1, -R43 ;  /* 0x000000010404c824 */ /* 0x000fe200078e0a2b */
[----:B------:R-:W-:Y:S01]  /*2060*/  LOP3.LUT R6, RZ, c[0x0][0x17c], RZ, 0x33, !PT ;  /* 0x00005f00ff067a12 */ /* 0x000fe200078e33ff */
[----:B------:R-:W-:Y:S01]  /*2070*/  @!P3 IMAD.MOV R31, RZ, RZ, -R31 ;  /* 0x000000ffff1fb224 */ /* 0x000fe200078e0a1f */
[----:B------:R-:W-:Y:S01]  /*2080*/  LOP3.LUT R39, R38, 0x3000, RZ, 0xc0, !PT ;  /* 0x0000300026277812 */ /* 0x000fe200078ec0ff */
[----:B------:R-:W-:Y:S01]  /*2090*/  @!P0 IMAD.MOV R32, RZ, RZ, -R32 ;  /* 0x000000ffff208224 */ /* 0x000fe200078e0a20 */
[----:B------:R-:W-:Y:S01]  /*20a0*/  ISETP.GT.U32.AND P4, PT, R43, R4, PT ;  /* 0x000000042b00720c */ /* 0x000fe20003f84070 */
[----:B------:R-:W-:Y:S01]  /*20b0*/  @!P5 IMAD.MOV R34, RZ, RZ, -R34 ;  /* 0x000000ffff22d224 */ /* 0x000fe200078e0a22 */
[----:B------:R-:W-:Y:S01]  /*20c0*/  ISETP.NE.AND P3, PT, RZ, c[0x0][0x17c], PT ;  /* 0x00005f00ff007a0c */ /* 0x000fe20003f65270 */
[----:B------:R-:W-:Y:S01]  /*20d0*/  @!P6 IMAD.MOV R35, RZ, RZ, -R35 ;  /* 0x000000ffff23e224 */ /* 0x000fe200078e0a23 */
[----:B------:R-:W-:Y:S01]  /*20e0*/  ISETP.NE.AND P0, PT, RZ, c[0x0][0x178], PT ;  /* 0x00005e00ff007a0c */ /* 0x000fe20003f05270 */
[----:B------:R-:W-:Y:S01]  /*20f0*/  @!P2 IMAD.MOV R36, RZ, RZ, -R36 ;  /* 0x000000ffff24a224 */ /* 0x000fe200078e0a24 */
[C---:B------:R-:W-:Y:S01]  /*2100*/  SEL R9, R6.reuse, R9, !P3 ;  /* 0x0000000906097207 */ /* 0x040fe20005800000 */
[----:B------:R-:W-:Y:S01]  /*2110*/  @!P1 IMAD.MOV R37, RZ, RZ, -R37 ;  /* 0x000000ffff259224 */ /* 0x000fe200078e0a25 */
[----:B------:R-:W-:Y:S01]  /*2120*/  SEL R11, R6, R11, !P3 ;  /* 0x0000000b060b7207 */ /* 0x000fe20005800000 */
[----:B------:R-:W-:Y:S01]  /*2130*/  IMAD.SHL.U32 R3, R112, 0x10, RZ ;  /* 0x0000001070037824 */ /* 0x000fe200078e00ff */
[----:B------:R-:W-:Y:S01]  /*2140*/  SEL R13, R6, R13, !P3 ;  /* 0x0000000d060d7207 */ /* 0x000fe20005800000 */
[----:B------:R-:W-:Y:S01]  /*2150*/  IMAD R41, R40, 0x10, R39 ;  /* 0x0000001028297824 */ /* 0x000fe200078e0227 */
[----:B------:R-:W-:Y:S01]  /*2160*/  LOP3.LUT R39, R2, 0x60, R217, 0xf8, !PT ;  /* 0x0000006002277812 */ /* 0x000fe200078ef8d9 */
[----:B------:R-:W-:Y:S01]  /*2170*/  IMAD R56, R54, c[0x0][0x18c], RZ ;  /* 0x0000630036387a24 */ /* 0x000fe200078e02ff */
[----:B------:R-:W-:Y:S01]  /*2180*/  SEL R8, R6, R8, !P3 ;  /* 0x0000000806087207 */ /* 0x000fe20005800000 */
[----:B------:R-:W-:Y:S01]  /*2190*/  IMAD R108, R110, c[0x0][0x18c], RZ ;  /* 0x000063006e6c7a24 */ /* 0x000fe200078e02ff */
[----:B------:R-:W-:Y:S01]  /*21a0*/  SEL R10, R6, R10, !P3 ;  /* 0x0000000a060a7207 */ /* 0x000fe20005800000 */
[----:B------:R-:W-:Y:S01]  /*21b0*/  IMAD.WIDE R56, R56, 0x2, RZ ;  /* 0x0000000238387825 */ /* 0x000fe200078e02ff */
[----:B------:R-:W-:-:S02]  /*21c0*/  SEL R12, R6, R12, !P3 ;  /* 0x0000000c060c7207 */ /* 0x000fc40005800000 */
[----:B------:R-:W-:Y:S01]  /*21d0*/  SEL R15, R6, R15, !P3 ;  /* 0x0000000f060f7207 */ /* 0x000fe20005800000 */
[----:B------:R-:W-:Y:S01]  /*21e0*/  IMAD.WIDE R108, R108, 0x2, RZ ;  /* 0x000000026c6c7825 */ /* 0x000fe200078e02ff */
[C---:B------:R-:W-:Y:S02]  /*21f0*/  SEL R17, R6.reuse, R17, !P3 ;  /* 0x0000001106117207 */ /* 0x040fe40005800000 */
[C---:B------:R-:W-:Y:S01]  /*2200*/  SEL R19, R6.reuse, R19, !P3 ;  /* 0x0000001306137207 */ /* 0x040fe20005800000 */
[----:B------:R-:W-:Y:S01]  /*2210*/  IMAD R147, R9, c[0x0][0x190], RZ ;  /* 0x0000640009937a24 */ /* 0x000fe200078e02ff */
[C---:B------:R-:W-:Y:S01]  /*2220*/  SEL R14, R6.reuse, R14, !P3 ;  /* 0x0000000e060e7207 */ /* 0x040fe20005800000 */
[----:B------:R-:W-:Y:S01]  /*2230*/  IMAD R143, R11, c[0x0][0x190], RZ ;  /* 0x000064000b8f7a24 */ /* 0x000fe200078e02ff */
[C---:B------:R-:W-:Y:S01]  /*2240*/  SEL R16, R6.reuse, R16, !P3 ;  /* 0x0000001006107207 */ /* 0x040fe20005800000 */
[----:B------:R-:W-:Y:S01]  /*2250*/  IMAD R139, R13, c[0x0][0x190], RZ ;  /* 0x000064000d8b7a24 */ /* 0x000fe200078e02ff */
[----:B------:R-:W-:Y:S01]  /*2260*/  SEL R21, R6, R21, !P3 ;  /* 0x0000001506157207 */ /* 0x000fe20005800000 */
[----:B------:R-:W-:Y:S01]  /*2270*/  IMAD R135, R8, c[0x0][0x190], RZ ;  /* 0x0000640008877a24 */ /* 0x000fe200078e02ff */
[----:B------:R-:W-:Y:S01]  /*2280*/  SEL R23, R6, R23, !P3 ;  /* 0x0000001706177207 */ /* 0x000fe20005800000 */
[----:B------:R-:W-:Y:S01]  /*2290*/  IMAD R59, R10, c[0x0][0x190], RZ ;  /* 0x000064000a3b7a24 */ /* 0x000fe200078e02ff */
[----:B------:R-:W-:Y:S01]  /*22a0*/  SEL R25, R6, R25, !P3 ;  /* 0x0000001906197207 */ /* 0x000fe20005800000 */
[----:B------:R-:W-:Y:S01]  /*22b0*/  IMAD R61, R12, c[0x0][0x190], RZ ;  /* 0x000064000c3d7a24 */ /* 0x000fe200078e02ff */
        /* <DEDUP_REMOVED lines=36> */
[----:B------:R-:W-:Y:S01]  /*2500*/  SHF.R.S32.HI R2, RZ, 0x1f, R215 ;  /* 0x0000001fff027819 */ /* 0x000fe200000114d7 */
[----:B------:R-:W-:Y:S01]  /*2510*/  IMAD R99, R33, c[0x0][0x190], RZ ;  /* 0x0000640021637a24 */ /* 0x000fe200078e02ff */
[----:B------:R-:W-:Y:S01]  /*2520*/  LOP3.LUT R3, R3, 0x100, RZ, 0xc0, !PT ;  /* 0x0000010003037812 */ /* 0x000fe200078ec0ff */
[----:B------:R-:W-:Y:S01]  /*2530*/  IMAD R101, R32, c[0x0][0x190], RZ ;  /* 0x0000640020657a24 */ /* 0x000fe200078e02ff */
[--C-:B------:R-:W-:Y:S01]  /*2540*/  LOP3.LUT R41, R41, 0x30, R218.reuse, 0x78, !PT ;  /* 0x0000003029297812 */ /* 0x100fe200078e78da */
[----:B------:R-:W-:Y:S01]  /*2550*/  IMAD R103, R34, c[0x0][0x190], RZ ;  /* 0x0000640022677a24 */ /* 0x000fe200078e02ff */
[----:B------:R-:W-:Y:S01]  /*2560*/  LOP3.LUT R38, R39, 0x10, R218, 0x78, !PT ;  /* 0x0000001027267812 */ /* 0x000fe200078e78da */
[----:B------:R-:W-:Y:S01]  /*2570*/  IMAD R105, R35, c[0x0][0x190], RZ ;  /* 0x0000640023697a24 */ /* 0x000fe200078e02ff */
[----:B------:R-:W-:Y:S01]  /*2580*/  LEA.HI R215, R2, R215, RZ, 0x8 ;  /* 0x000000d702d77211 */ /* 0x000fe200078f40ff */
[----:B------:R-:W-:Y:S01]  /*2590*/  IMAD R107, R36, c[0x0][0x190], RZ ;  /* 0x00006400246b7a24 */ /* 0x000fe200078e02ff */
[----:B------:R-:W-:Y:S01]  /*25a0*/  ISETP.GE.AND P1, PT, R226, RZ, PT ;  /* 0x000000ffe200720c */ /* 0x000fe20003f26270 */
[----:B------:R-:W-:Y:S01]  /*25b0*/  IMAD R5, R5, c[0x0][0x190], RZ ;  /* 0x0000640005057a24 */ /* 0x000fe200078e02ff */
[----:B------:R-:W-:Y:S01]  /*25c0*/  SHF.R.S32.HI R215, RZ, 0x8, R215 ;  /* 0x00000008ffd77819 */ /* 0x000fe200000114d7 */
[----:B------:R-:W-:-:S02]  /*25d0*/  IMAD R7, R7, c[0x0][0x190], RZ ;  /* 0x0000640007077a24 */ /* 0x000fc400078e02ff */
[----:B------:R-:W-:Y:S01]  /*25e0*/  IMAD R111, R6, c[0x0][0x190], RZ ;  /* 0x00006400066f7a24 */ /* 0x000fe200078e02ff */
[----:B------:R-:W-:Y:S01]  /*25f0*/  SHF.R.S32.HI R6, RZ, 0x6, R112 ;  /* 0x00000006ff067819 */ /* 0x000fe20000011470 */
[----:B------:R-:W-:Y:S01]  /*2600*/  IMAD R2, R40, 0x200, R41 ;  /* 0x0000020028027824 */ /* 0x000fe200078e0229 */
[----:B------:R-:W-:Y:S01]  /*2610*/  IADD3 R112, R114, 0x78, RZ ;  /* 0x0000007872707810 */ /* 0x000fe20007ffe0ff */
[----:B------:R-:W-:Y:S01]  /*2620*/  IMAD.IADD R3, R3, 0x1, R38 ;  /* 0x0000000103037824 */ /* 0x000fe200078e0226 */
[----:B------:R-:W-:Y:S01]  /*2630*/  SGXT R6, R6, 0x1 ;  /* 0x000000010606781a */ /* 0x000fe20000000200 */
[----:B------:R-:W-:Y:S02]  /*2640*/  @!P4 IMAD.IADD R4, R4, 0x1, -R43 ;  /* 0x000000010404c824 */ /* 0x000fe400078e0a2b */
[----:B------:R-:W-:-:S04]  /*2650*/  IMAD.WIDE R148, R147, 0x2, R56 ;  /* 0x0000000293947825 */ /* 0x000fc800078e0238 */
        /* <DEDUP_REMOVED lines=31> */
[----:B------:R-:W-:Y:S01]  /*2850*/  IMAD.WIDE R150, R7, 0x2, R108 ;  /* 0x0000000207967825 */ /* 0x000fe200078e026c */
[----:B------:R-:W-:-:S03]  /*2860*/  LOP3.LUT R7, R0, 0x8, RZ, 0xfc, !PT ;  /* 0x0000000800077812 */ /* 0x000fc600078efcff */
        /* <DEDUP_REMOVED lines=31> */
[C---:B------:R-:W-:Y:S02]  /*2a60*/  IADD3 R111, R114.reuse, 0x38, RZ ;  /* 0x00000038726f7810 */ /* 0x040fe40007ffe0ff */
[----:B------:R-:W-:Y:S01]  /*2a70*/  IADD3 R114, R114, 0xf8, RZ ;  /* 0x000000f872727810 */ /* 0x000fe20007ffe0ff */
[----:B------:R-:W-:Y:S02]  /*2a80*/  IMAD R5, R0, c[0x0][0x188], RZ ;  /* 0x0000620000057a24 */ /* 0x000fe400078e02ff */
[----:B------:R-:W-:Y:S02]  /*2a90*/  IMAD R5, R113, c[0x0][0x188], RZ ;  /* 0x0000620071057a24 */ /* 0x000fe400078e02ff */
[----:B------:R-:W-:Y:S02]  /*2aa0*/  IMAD R113, R112, c[0x0][0x188], RZ ;  /* 0x0000620070717a24 */ /* 0x000fe400078e02ff */
[----:B------:R-:W-:Y:S01]  /*2ab0*/  IMAD R112, R111, c[0x0][0x188], RZ ;  /* 0x000062006f707a24 */ /* 0x000fe200078e02ff */
[----:B------:R-:W-:Y:S01]  /*2ac0*/  LOP3.LUT R111, R217, 0x60, RZ, 0xc0, !PT ;  /* 0x00000060d96f7812 */ /* 0x000fe200078ec0ff */
[----:B------:R-:W-:-:S02]  /*2ad0*/  IMAD.SHL.U32 R5, R110, 0x2, RZ ;  /* 0x000000026e057824 */ /* 0x000fc400078e00ff */
[----:B------:R-:W-:Y:S01]  /*2ae0*/  @!P1 IMAD.MOV R4, RZ, RZ, -R4 ;  /* 0x000000ffff049224 */ /* 0x000fe200078e0a04 */
[----:B------:R-:W-:Y:S01]  /*2af0*/  @!P0 LOP3.LUT R4, RZ, c[0x0][0x178], RZ, 0x33, !PT ;  /* 0x00005e00ff048a12 */ /* 0x000fe200078e33ff */
[----:B------:R-:W-:Y:S01]  /*2b00*/  IMAD R110, R227, c[0x0][0x188], RZ ;  /* 0x00006200e36e7a24 */ /* 0x000fe200078e02ff */
[----:B------:R0:W-:Y:S01]  /*2b10*/  STL [R1], R111 ;  /* 0x0000006f01007387 */ /* 0x0001e20000100800 */
[----:B------:R-:W-:Y:S01]  /*2b20*/  IMAD R110, R230, c[0x0][0x188], RZ ;  /* 0x00006200e66e7a24 */ /* 0x000fe200078e02ff */
[----:B------:R-:W-:Y:S01]  /*2b30*/  LOP3.LUT R225, R5, 0x10, RZ, 0x3c, !PT ;  /* 0x0000001005e17812 */ /* 0x000fe200078e3cff */
[----:B------:R-:W-:Y:S01]  /*2b40*/  IMAD R110, R233, c[0x0][0x188], RZ ;  /* 0x00006200e96e7a24 */ /* 0x000fe200078e02ff */
[C---:B------:R-:W-:Y:S01]  /*2b50*/  LOP3.LUT R224, R5.reuse, 0x20, RZ, 0x3c, !PT ;  /* 0x0000002005e07812 */ /* 0x040fe200078e3cff */
[----:B------:R-:W-:Y:S01]  /*2b60*/  IMAD R110, R236, c[0x0][0x188], RZ ;  /* 0x00006200ec6e7a24 */ /* 0x000fe200078e02ff */
[----:B------:R-:W-:Y:S01]  /*2b70*/  LOP3.LUT R223, R5, 0x30, RZ, 0x3c, !PT ;  /* 0x0000003005df7812 */ /* 0x000fe200078e3cff */
[----:B------:R-:W-:Y:S01]  /*2b80*/  IMAD R110, R239, c[0x0][0x188], RZ ;  /* 0x00006200ef6e7a24 */ /* 0x000fe200078e02ff */
[----:B------:R-:W-:Y:S01]  /*2b90*/  LOP3.LUT R222, R5, 0x40, RZ, 0x3c, !PT ;  /* 0x0000004005de7812 */ /* 0x000fe200078e3cff */
[----:B------:R-:W-:Y:S01]  /*2ba0*/  IMAD R7, R7, c[0x0][0x188], RZ ;  /* 0x0000620007077a24 */ /* 0x000fe200078e02ff */
[----:B------:R-:W-:Y:S01]  /*2bb0*/  LOP3.LUT R221, R5, 0x50, RZ, 0x3c, !PT ;  /* 0x0000005005dd7812 */ /* 0x000fe200078e3cff */
[----:B0-----:R-:W-:Y:S01]  /*2bc0*/  IMAD R111, R229, c[0x0][0x188], RZ ;  /* 0x00006200e56f7a24 */ /* 0x001fe200078e02ff */
[C---:B------:R-:W-:Y:S01]  /*2bd0*/  LOP3.LUT R220, R5.reuse, 0x60, RZ, 0x3c, !PT ;  /* 0x0000006005dc7812 */ /* 0x040fe200078e3cff */
[----:B------:R-:W-:Y:S01]  /*2be0*/  IMAD R111, R232, c[0x0][0x188], RZ ;  /* 0x00006200e86f7a24 */ /* 0x000fe200078e02ff */
[----:B------:R-:W-:Y:S01]  /*2bf0*/  LOP3.LUT R219, R5, 0x70, RZ, 0x3c, !PT ;  /* 0x0000007005db7812 */ /* 0x000fe200078e3cff */
[----:B------:R-:W-:-:S02]  /*2c00*/  IMAD R111, R235, c[0x0][0x188], RZ ;  /* 0x00006200eb6f7a24 */ /* 0x000fc400078e02ff */
[----:B------:R-:W-:Y:S02]  /*2c10*/  IMAD R111, R238, c[0x0][0x188], RZ ;  /* 0x00006200ee6f7a24 */ /* 0x000fe400078e02ff */
[----:B------:R-:W-:Y:S02]  /*2c20*/  IMAD R111, R241, c[0x0][0x188], RZ ;  /* 0x00006200f16f7a24 */ /* 0x000fe400078e02ff */
[----:B------:R-:W-:Y:S02]  /*2c30*/  IMAD R110, R242, c[0x0][0x188], RZ ;  /* 0x00006200f26e7a24 */ /* 0x000fe400078e02ff */
[----:B------:R-:W-:Y:S02]  /*2c40*/  IMAD R7, R4, c[0x0][0x184], RZ ;  /* 0x0000610004077a24 */ /* 0x000fe400078e02ff */
[----:B------:R-:W-:Y:S02]  /*2c50*/  IMAD R111, R244, c[0x0][0x188], RZ ;  /* 0x00006200f46f7a24 */ /* 0x000fe400078e02ff */
[----:B------:R-:W-:-:S02]  /*2c60*/  IMAD R110, R245, c[0x0][0x188], RZ ;  /* 0x00006200f56e7a24 */ /* 0x000fc400078e02ff */
[----:B------:R-:W-:Y:S02]  /*2c70*/  IMAD R112, R228, c[0x0][0x188], RZ ;  /* 0x00006200e4707a24 */ /* 0x000fe400078e02ff */
[----:B------:R-:W-:Y:S02]  /*2c80*/  IMAD R111, R247, c[0x0][0x188], RZ ;  /* 0x00006200f76f7a24 */ /* 0x000fe400078e02ff */
[----:B------:R-:W-:Y:S02]  /*2c90*/  IMAD R110, R248, c[0x0][0x188], RZ ;  /* 0x00006200f86e7a24 */ /* 0x000fe400078e02ff */
[----:B------:R-:W-:Y:S02]  /*2ca0*/  IMAD R112, R231, c[0x0][0x188], RZ ;  /* 0x00006200e7707a24 */ /* 0x000fe400078e02ff */
[----:B------:R-:W-:Y:S02]  /*2cb0*/  IMAD R110, R250, c[0x0][0x188], RZ ;  /* 0x00006200fa6e7a24 */ /* 0x000fe400078e02ff */
[----:B------:R-:W-:Y:S01]  /*2cc0*/  IMAD R111, R251, c[0x0][0x188], RZ ;  /* 0x00006200fb6f7a24 */ /* 0x000fe200078e02ff */
[----:B------:R-:W-:Y:S01]  /*2cd0*/  LOP3.LUT R111, R6, 0x90, RZ, 0xc0, !PT ;  /* 0x00000090066f7812 */ /* 0x000fe200078ec0ff */
[----:B------:R-:W-:Y:S01]  /*2ce0*/  IMAD R112, R234, c[0x0][0x188], RZ ;  /* 0x00006200ea707a24 */ /* 0x000fe200078e02ff */
[----:B------:R-:W-:Y:S01]  /*2cf0*/  LOP3.LUT R6, R2, 0x40, RZ, 0x3c, !PT ;  /* 0x0000004002067812 */ /* 0x000fe200078e3cff */
[----:B------:R-:W-:Y:S01]  /*2d00*/  IMAD R110, R252, c[0x0][0x188], RZ ;  /* 0x00006200fc6e7a24 */ /* 0x000fe200078e02ff */
[----:B------:R-:W-:Y:S01]  /*2d10*/  LEA R110, P0, R7, c[0x0][0x160], 0x1 ;  /* 0x00005800076e7a11 */ /* 0x000fe200078008ff */
[----:B------:R-:W-:Y:S01]  /*2d20*/  IMAD R112, R237, c[0x0][0x188], RZ ;  /* 0x00006200ed707a24 */ /* 0x000fe200078e02ff */
[----:B------:R-:W-:Y:S01]  /*2d30*/  LOP3.LUT R4, R111, 0x7e, R218, 0x78, !PT ;  /* 0x0000007e6f047812 */ /* 0x000fe200078e78da */
[----:B------:R-:W-:Y:S01]  /*2d40*/  IMAD R112, R240, c[0x0][0x188], RZ ;  /* 0x00006200f0707a24 */ /* 0x000fe200078e02ff */
[----:B------:R-:W-:Y:S01]  /*2d50*/  LEA.HI.X.SX32 R111, R7, c[0x0][0x164], 0x1, P0 ;  /* 0x00005900076f7a11 */ /* 0x000fe200000f0eff */
[----:B------:R-:W-:-:S02]  /*2d60*/  IMAD R112, R243, c[0x0][0x188], RZ ;  /* 0x00006200f3707a24 */ /* 0x000fc400078e02ff */
[----:B------:R-:W-:Y:S02]  /*2d70*/  IMAD R112, R246, c[0x0][0x188], RZ ;  /* 0x00006200f6707a24 */ /* 0x000fe400078e02ff */
[----:B------:R-:W-:Y:S02]  /*2d80*/  IMAD R114, R114, c[0x0][0x188], RZ ;  /* 0x0000620072727a24 */ /* 0x000fe400078e02ff */
[----:B------:R-:W-:Y:S02]  /*2d90*/  IMAD R112, R249, c[0x0][0x188], RZ ;  /* 0x00006200f9707a24 */ /* 0x000fe400078e02ff */
.L_x_2:
[----:B------:R-:W0:Y:S01]  /*2da0*/  S2R R118, SR_TID.X ;  /* 0x0000000000767919 */ /* 0x000e220000002100 */
[----:B------:R-:W-:Y:S01]  /*2db0*/  LOP3.LUT R112, R0, 0x8, RZ, 0xfc, !PT ;  /* 0x0000000800707812 */ /* 0x000fe200078efcff */
[----:B------:R-:W-:Y:S01]  /*2dc0*/  IMAD R116, R252, c[0x0][0x188], RZ ;  /* 0x00006200fc747a24 */ /* 0x000fe200078e02ff */
[----:B------:R-:W-:Y:S02]  /*2dd0*/  LOP3.LUT R114, R0, 0x8, RZ, 0xfc, !PT ;  /* 0x0000000800727812 */ /* 0x000fe400078efcff */
[----:B------:R-:W-:Y:S01]  /*2de0*/  ISETP.GE.AND P1, PT, R112, UR7, PT ;  /* 0x0000000770007c0c */ /* 0x000fe2000bf26270 */
[C---:B------:R-:W-:Y:S01]  /*2df0*/  IMAD R112, R0.reuse, c[0x0][0x188], RZ ;  /* 0x0000620000707a24 */ /* 0x040fe200078e02ff */
[----:B------:R-:W-:Y:S01]  /*2e00*/  ISETP.GE.AND P0, PT, R0, UR7, PT ;  /* 0x0000000700007c0c */ /* 0x000fe2000bf06270 */
[----:B------:R-:W-:Y:S01]  /*2e10*/  IMAD R114, R114, c[0x0][0x188], RZ ;  /* 0x0000620072727a24 */ /* 0x000fe200078e02ff */
[----:B------:R-:W-:Y:S01]  /*2e20*/  ISETP.GE.AND P2, PT, R252, UR7, PT ;  /* 0x00000007fc007c0c */ /* 0x000fe2000bf46270 */
[----:B------:R-:W-:Y:S01]  /*2e30*/  IMAD.WIDE R112, R112, 0x2, R110 ;  /* 0x0000000270707825 */ /* 0x000fe200078e026e */
[----:B------:R-:W-:-:S02]  /*2e40*/  PRMT R190, RZ, 0x7610, R190 ;  /* 0x00007610ffbe7816 */ /* 0x000fc400000000be */
[----:B------:R-:W-:Y:S01]  /*2e50*/  PRMT R191, RZ, 0x7610, R191 ;  /* 0x00007610ffbf7816 */ /* 0x000fe200000000bf */
[----:B------:R-:W-:Y:S01]  /*2e60*/  IMAD.WIDE R114, R114, 0x2, R110 ;  /* 0x0000000272727825 */ /* 0x000fe200078e026e */
[----:B------:R-:W-:-:S03]  /*2e70*/  PRMT R189, RZ, 0x7610, R189 ;  /* 0x00007610ffbd7816 */ /* 0x000fc600000000bd */
[----:B------:R-:W-:Y:S01]  /*2e80*/  IMAD.WIDE R116, R116, 0x2, R110 ;  /* 0x0000000274747825 */ /* 0x000fe200078e026e */
[----:B------:R-:W-:Y:S01]  /*2e90*/  ISETP.GE.AND P3, PT, R248, UR7, PT ;  /* 0x00000007f8007c0c */ /* 0x000fe2000bf66270 */
[----:B------:R1:W2:Y:S01]  /*2ea0*/  @!P1 LDG.E.U16 R190, [R114.64] ;  /* 0x0000000872be9981 */ /* 0x0002a2000c1e1500 */
[----:B0-----:R-:W-:-:S03]  /*2eb0*/  SHF.R.U32.HI R118, RZ, 0x4, R118 ;  /* 0x00000004ff767819 */ /* 0x001fc60000011676 */
[----:B------:R0:W3:Y:S01]  /*2ec0*/  @!P0 LDG.E.U16 R191, [R112.64] ;  /* 0x0000000870bf8981 */ /* 0x0000e2000c1e1500 */
[----:B------:R-:W-:Y:S01]  /*2ed0*/  IADD3 R120, R118, 0x38, RZ ;  /* 0x0000003876787810 */ /* 0x000fe20007ffe0ff */
[----:B------:R-:W-:Y:S02]  /*2ee0*/  IMAD R118, R251, c[0x0][0x188], RZ ;  /* 0x00006200fb767a24 */ /* 0x000fe400078e02ff */
[----:B------:R4:W5:Y:S01]  /*2ef0*/  @!P2 LDG.E.U16 R189, [R116.64] ;  /* 0x0000000874bda981 */ /* 0x000962000c1e1500 */
[----:B------:R-:W-:Y:S01]  /*2f00*/  ISETP.GE.AND P1, PT, R250, UR7, PT ;  /* 0x00000007fa007c0c */ /* 0x000fe2000bf26270 */
[C---:B------:R-:W-:Y:S01]  /*2f10*/  IMAD R119, R249.reuse, c[0x0][0x188], RZ ;  /* 0x00006200f9777a24 */ /* 0x040fe200078e02ff */
[----:B------:R-:W-:Y:S01]  /*2f20*/  ISETP.GE.AND P2, PT, R249, UR7, PT ;  /* 0x00000007f9007c0c */ /* 0x000fe2000bf46270 */
[----:B0-----:R-:W-:Y:S01]  /*2f30*/  IMAD.WIDE R112, R118, 0x2, R110 ;  /* 0x0000000276707825 */ /* 0x001fe200078e026e */
[----:B------:R-:W-:-:S03]  /*2f40*/  ISETP.GE.AND P4, PT, R120, UR7, PT ;  /* 0x0000000778007c0c */ /* 0x000fc6000bf86270 */
[----:B------:R-:W-:Y:S01]  /*2f50*/  IMAD R118, R248, c[0x0][0x188], RZ ;  /* 0x00006200f8767a24 */ /* 0x000fe200078e02ff */
[----:B------:R-:W-:Y:S01]  /*2f60*/  PRMT R185, RZ, 0x7610, R185 ;  /* 0x00007610ffb97816 */ /* 0x000fe200000000b9 */
[----:B------:R-:W-:Y:S02]  /*2f70*/  IMAD R121, R250, c[0x0][0x188], RZ ;  /* 0x00006200fa797a24 */ /* 0x000fe400078e02ff */
[----:B----4-:R-:W-:Y:S01]  /*2f80*/  IMAD.WIDE R116, R119, 0x2, R110 ;  /* 0x0000000277747825 */ /* 0x010fe200078e026e */
[----:B------:R-:W-:-:S03]  /*2f90*/  PRMT R187, RZ, 0x7610, R187 ;  /* 0x00007610ffbb7816 */ /* 0x000fc600000000bb */
[----:B------:R-:W-:Y:S01]  /*2fa0*/  IMAD.WIDE R118, R118, 0x2, R110 ;  /* 0x0000000276767825 */ /* 0x000fe200078e026e */
[----:B------:R-:W-:Y:S02]  /*2fb0*/  ISETP.GE.AND P0, PT, R251, UR7, PT ;  /* 0x00000007fb007c0c */ /* 0x000fe4000bf06270 */
[----:B------:R-:W-:Y:S01]  /*2fc0*/  PRMT R186, RZ, 0x7610, R186 ;  /* 0x00007610ffba7816 */ /* 0x000fe200000000ba */
[----:B-1----:R-:W-:Y:S01]  /*2fd0*/  IMAD.WIDE R114, R121, 0x2, R110 ;  /* 0x0000000279727825 */ /* 0x002fe200078e026e */
[----:B------:R0:W4:Y:S03]  /*2fe0*/  @!P3 LDG.E.U16 R185, [R118.64] ;  /* 0x0000000876b9b981 */ /* 0x000126000c1e1500 */
[----:B------:R-:W-:Y:S02]  /*2ff0*/  IMAD R120, R120, c[0x0][0x188], RZ ;  /* 0x0000620078787a24 */ /* 0x000fe400078e02ff */
[----:B------:R-:W-:Y:S01]  /*3000*/  IMAD R125, R247, c[0x0][0x188], RZ ;  /* 0x00006200f77d7a24 */ /* 0x000fe200078e02ff */
[----:B------:R-:W-:Y:S01]  /*3010*/  PRMT R184, RZ, 0x7610, R184 ;  /* 0x00007610ffb87816 */ /* 0x000fe200000000b8 */
[----:B------:R-:W-:Y:S01]  /*3020*/  IMAD R124, R246, c[0x0][0x188], RZ ;  /* 0x00006200f67c7a24 */ /* 0x000fe200078e02ff */
[----:B------:R-:W-:Y:S01]  /*3030*/  ISETP.GE.AND P3, PT, R244, UR7, PT ;  /* 0x00000007f4007c0c */ /* 0x000fe2000bf66270 */
[----:B------:R-:W-:Y:S01]  /*3040*/  IMAD.WIDE R120, R120, 0x2, R110 ;  /* 0x0000000278787825 */ /* 0x000fe200078e026e */
[----:B------:R1:W2:Y:S01]  /*3050*/  @!P1 LDG.E.U16 R187, [R114.64] ;  /* 0x0000000872bb9981 */ /* 0x0002a2000c1e1500 */
[----:B------:R-:W-:-:S03]  /*3060*/  PRMT R188, RZ, 0x7610, R188 ;  /* 0x00007610ffbc7816 */ /* 0x000fc600000000bc */
[----:B------:R-:W0:Y:S01]  /*3070*/  S2R R160, SR_TID.X ;  /* 0x0000000000a07919 */ /* 0x000e220000002100 */
[----:B------:R-:W-:-:S03]  /*3080*/  ISETP.GE.AND P1, PT, R246, UR7, PT ;  /* 0x00000007f6007c0c */ /* 0x000fc6000bf26270 */
[----:B------:R1:W2:Y:S02]  /*3090*/  @!P2 LDG.E.U16 R186, [R116.64] ;  /* 0x0000000874baa981 */ /* 0x0002a4000c1e1500 */
[----:B-1----:R-:W-:Y:S01]  /*30a0*/  IMAD.WIDE R114, R125, 0x2, R110 ;  /* 0x000000027d727825 */ /* 0x002fe200078e026e */
[----:B------:R-:W-:Y:S01]  /*30b0*/  PRMT R123, RZ, 0x7610, R123 ;  /* 0x00007610ff7b7816 */ /* 0x000fe2000000007b */
[----:B------:R1:W2:Y:S02]  /*30c0*/  @!P4 LDG.E.U16 R184, [R120.64] ;  /* 0x0000000878b8c981 */ /* 0x0002a4000c1e1500 */
[----:B------:R-:W-:Y:S02]  /*30d0*/  IMAD R125, R245, c[0x0][0x188], RZ ;  /* 0x00006200f57d7a24 */ /* 0x000fe400078e02ff */
[----:B------:R0:W2:Y:S01]  /*30e0*/  @!P0 LDG.E.U16 R188, [R112.64] ;  /* 0x0000000870bc8981 */ /* 0x0000a2000c1e1500 */
[----:B------:R-:W-:-:S04]  /*30f0*/  IMAD.WIDE R116, R124, 0x2, R110 ;  /* 0x000000027c747825 */ /* 0x000fc800078e026e */
[----:B------:R-:W-:Y:S01]  /*3100*/  IMAD R124, R244, c[0x0][0x188], RZ ;  /* 0x00006200f47c7a24 */ /* 0x000fe200078e02ff */
[----:B------:R-:W-:Y:S01]  /*3110*/  ISETP.GE.AND P4, PT, R243, UR7, PT ;  /* 0x00000007f3007c0c */ /* 0x000fe2000bf86270 */
[----:B-1----:R-:W-:Y:S01]  /*3120*/  IMAD.WIDE R120, R125, 0x2, R110 ;  /* 0x000000027d787825 */ /* 0x002fe200078e026e */
[----:B0-----:R-:W-:-:S03]  /*3130*/  PRMT R113, RZ, 0x7610, R113 ;  /* 0x00007610ff717816 */ /* 0x001fc60000000071 */
[----:B------:R-:W-:Y:S01]  /*3140*/  IMAD.WIDE R124, R124, 0x2, R110 ;  /* 0x000000027c7c7825 */ /* 0x000fe200078e026e */
[----:B------:R-:W-:-:S03]  /*3150*/  PRMT R158, RZ, 0x7610, R158 ;  /* 0x00007610ff9e7816 */ /* 0x000fc6000000009e */
[----:B------:R-:W-:Y:S01]  /*3160*/  IMAD R126, R243, c[0x0][0x188], RZ ;  /* 0x00006200f37e7a24 */ /* 0x000fe200078e02ff */
[----:B------:R0:W2:Y:S01]  /*3170*/  @!P3 LDG.E.U16 R123, [R124.64] ;  /* 0x000000087c7bb981 */ /* 0x0000a2000c1e1500 */
[----:B------:R-:W-:Y:S01]  /*3180*/  IMAD R161, R242, c[0x0][0x188], RZ ;  /* 0x00006200f2a17a24 */ /* 0x000fe200078e02ff */
[----:B------:R-:W-:Y:S01]  /*3190*/  ISETP.GE.AND P3, PT, R240, UR7, PT ;  /* 0x00000007f0007c0c */ /* 0x000fe2000bf66270 */
[----:B------:R-:W-:Y:S01]  /*31a0*/  IMAD.WIDE R126, R126, 0x2, R110 ;  /* 0x000000027e7e7825 */ /* 0x000fe200078e026e */
[----:B------:R1:W2:Y:S01]  /*31b0*/  @!P1 LDG.E.U16 R113, [R116.64] ;  /* 0x0000000874719981 */ /* 0x0002a2000c1e1500 */
[----:B------:R-:W-:Y:S02]  /*31c0*/  ISETP.GE.AND P0, PT, R247, UR7, PT ;  /* 0x00000007f7007c0c */ /* 0x000fe4000bf06270 */
[----:B------:R-:W-:Y:S01]  /*31d0*/  ISETP.GE.AND P2, PT, R245, UR7, PT ;  /* 0x00000007f5007c0c */ /* 0x000fe2000bf46270 */
[----:B------:R0:W2:Y:S01]  /*31e0*/  @!P4 LDG.E.U16 R158, [R126.64] ;  /* 0x000000087e9ec981 */ /* 0x0000a2000c1e1500 */
[----:B------:R-:W-:Y:S01]  /*31f0*/  PRMT R174, RZ, 0x7610, R174 ;  /* 0x00007610ffae7816 */ /* 0x000fe200000000ae */
[----:B-1----:R-:W-:-:S04]  /*3200*/  IMAD.WIDE R116, R161, 0x2, R110 ;  /* 0x00000002a1747825 */ /* 0x002fc800078e026e */
[----:B------:R-:W-:Y:S01]  /*3210*/  IMAD R161, R240, c[0x0][0x188], RZ ;  /* 0x00006200f0a17a24 */ /* 0x000fe200078e02ff */
[----:B------:R-:W-:-:S03]  /*3220*/  PRMT R175, RZ, 0x7610, R175 ;  /* 0x00007610ffaf7816 */ /* 0x000fc600000000af */
[----:B0-----:R-:W-:Y:S01]  /*3230*/  IMAD.WIDE R126, R161, 0x2, R110 ;  /* 0x00000002a17e7825 */ /* 0x001fe200078e026e */
[----:B------:R-:W-:Y:S01]  /*3240*/  SHF.R.U32.HI R160, RZ, 0x4, R160 ;  /* 0x00000004ffa07819 */ /* 0x000fe200000116a0 */
[----:B------:R-:W0:Y:S01]  /*3250*/  S2R R179, SR_TID.X ;  /* 0x0000000000b37919 */ /* 0x000e220000002100 */
[----:B------:R-:W-:-:S03]  /*3260*/  PRMT R118, RZ, 0x7610, R118 ;  /* 0x00007610ff767816 */ /* 0x000fc60000000076 */
[----:B------:R1:W2:Y:S01]  /*3270*/  @!P3 LDG.E.U16 R174, [R126.64] ;  /* 0x000000087eaeb981 */ /* 0x0002a2000c1e1500 */
[C---:B------:R-:W-:Y:S02]  /*3280*/  ISETP.GE.AND P3, PT, R235.reuse, UR7, PT ;  /* 0x00000007eb007c0c */ /* 0x040fe4000bf66270 */
[----:B------:R-:W-:Y:S01]  /*3290*/  IADD3 R160, R160, 0x78, RZ ;  /* 0x00000078a0a07810 */ /* 0x000fe20007ffe0ff */
[----:B------:R0:W2:Y:S01]  /*32a0*/  @!P0 LDG.E.U16 R175, [R114.64] ;  /* 0x0000000872af8981 */ /* 0x0000a2000c1e1500 */
[----:B------:R-:W-:Y:S01]  /*32b0*/  ISETP.GE.AND P0, PT, R242, UR7, PT ;  /* 0x00000007f2007c0c */ /* 0x000fe2000bf06270 */
[----:B------:R-:W-:Y:S01]  /*32c0*/  IMAD R176, R235, c[0x0][0x188], RZ ;  /* 0x00006200ebb07a24 */ /* 0x000fe200078e02ff */
[----:B------:R-:W-:Y:S01]  /*32d0*/  ISETP.GE.AND P1, PT, R241, UR7, PT ;  /* 0x00000007f1007c0c */ /* 0x000fe2000bf26270 */
[----:B------:R0:W2:Y:S01]  /*32e0*/  @!P2 LDG.E.U16 R118, [R120.64] ;  /* 0x000000087876a981 */ /* 0x0000a2000c1e1500 */
[C---:B------:R-:W-:Y:S02]  /*32f0*/  ISETP.GE.AND P2, PT, R160.reuse, UR7, PT ;  /* 0x00000007a0007c0c */ /* 0x040fe4000bf46270 */
[----:B------:R-:W-:Y:S01]  /*3300*/  ISETP.GE.AND P4, PT, R239, UR7, PT ;  /* 0x00000007ef007c0c */ /* 0x000fe2000bf86270 */
[----:B------:R-:W-:Y:S01]  /*3310*/  IMAD R172, R160, c[0x0][0x188], RZ ;  /* 0x00006200a0ac7a24 */ /* 0x000fe200078e02ff */
[----:B------:R-:W-:Y:S01]  /*3320*/  PRMT R164, RZ, 0x7610, R164 ;  /* 0x00007610ffa47816 */ /* 0x000fe200000000a4 */
[----:B------:R-:W-:Y:S01]  /*3330*/  IMAD.WIDE R176, R176, 0x2, R110 ;  /* 0x00000002b0b07825 */ /* 0x000fe200078e026e */
[----:B------:R-:W-:-:S03]  /*3340*/  PRMT R163, RZ, 0x7610, R163 ;  /* 0x00007610ffa37816 */ /* 0x000fc600000000a3 */
[----:B------:R-:W-:Y:S02]  /*3350*/  IMAD R173, R241, c[0x0][0x188], RZ ;  /* 0x00006200f1ad7a24 */ /* 0x000fe400078e02ff */
[----:B------:R-:W-:Y:S01]  /*3360*/  IMAD R192, R232, c[0x0][0x188], RZ ;  /* 0x00006200e8c07a24 */ /* 0x000fe200078e02ff */
[----:B------:R-:W-:Y:S01]  /*3370*/  PRMT R167, RZ, 0x7610, R167 ;  /* 0x00007610ffa77816 */ /* 0x000fe200000000a7 */
[----:B------:R-:W-:Y:S01]  /*3380*/  IMAD R160, R239, c[0x0][0x188], RZ ;  /* 0x00006200efa07a24 */ /* 0x000fe200078e02ff */
[----:B------:R-:W-:Y:S01]  /*3390*/  PRMT R171, RZ, 0x7610, R171 ;  /* 0x00007610ffab7816 */ /* 0x000fe200000000ab */
[----:B0-----:R-:W-:Y:S01]  /*33a0*/  IMAD.WIDE R120, R173, 0x2, R110 ;  /* 0x00000002ad787825 */ /* 0x001fe200078e026e */
[----:B------:R-:W-:Y:S01]  /*33b0*/  PRMT R115, RZ, 0x7610, R115 ;  /* 0x00007610ff737816 */ /* 0x000fe20000000073 */
[----:B------:R0:W2:Y:S02]  /*33c0*/  @!P3 LDG.E.U16 R164, [R176.64] ;  /* 0x00000008b0a4b981 */ /* 0x0000a4000c1e1500 */
[----:B------:R-:W-:-:S02]  /*33d0*/  IMAD.WIDE R124, R172, 0x2, R110 ;  /* 0x00000002ac7c7825 */ /* 0x000fc400078e026e */
[----:B------:R1:W2:Y:S02]  /*33e0*/  @!P0 LDG.E.U16 R163, [R116.64] ;  /* 0x0000000874a38981 */ /* 0x0002a4000c1e1500 */
[--C-:B------:R-:W-:Y:S01]  /*33f0*/  IMAD.WIDE R160, R160, 0x2, R110.reuse ;  /* 0x00000002a0a07825 */ /* 0x100fe200078e026e */
[----:B------:R-:W-:Y:S01]  /*3400*/  ISETP.GE.AND P0, PT, R238, UR7, PT ;  /* 0x00000007ee007c0c */ /* 0x000fe2000bf06270 */
[----:B------:R1:W2:Y:S02]  /*3410*/  @!P1 LDG.E.U16 R167, [R120.64] ;  /* 0x0000000878a79981 */ /* 0x0002a4000c1e1500 */
[----:B0-----:R-:W-:Y:S02]  /*3420*/  IMAD.WIDE R176, R192, 0x2, R110 ;  /* 0x00000002c0b07825 */ /* 0x001fe400078e026e */
[----:B------:R-:W0:Y:S01]  /*3430*/  S2R R192, SR_TID.X ;  /* 0x0000000000c07919 */ /* 0x000e220000002100 */
[C---:B------:R-:W-:Y:S01]  /*3440*/  ISETP.GE.AND P1, PT, R237.reuse, UR7, PT ;  /* 0x00000007ed007c0c */ /* 0x040fe2000bf26270 */
[----:B------:R-:W-:-:S02]  /*3450*/  IMAD R172, R237, c[0x0][0x188], RZ ;  /* 0x00006200edac7a24 */ /* 0x000fc400078e02ff */
[----:B------:R1:W2:Y:S01]  /*3460*/  @!P2 LDG.E.U16 R171, [R124.64] ;  /* 0x000000087caba981 */ /* 0x0002a2000c1e1500 */
[----:B------:R-:W-:-:S03]  /*3470*/  ISETP.GE.AND P2, PT, R236, UR7, PT ;  /* 0x00000007ec007c0c */ /* 0x000fc6000bf46270 */
[----:B------:R0:W2:Y:S01]  /*3480*/  @!P4 LDG.E.U16 R115, [R160.64] ;  /* 0x00000008a073c981 */ /* 0x0000a2000c1e1500 */
[----:B------:R-:W-:Y:S01]  /*3490*/  ISETP.GE.AND P4, PT, R234, UR7, PT ;  /* 0x00000007ea007c0c */ /* 0x000fe2000bf86270 */
[----:B------:R-:W-:Y:S01]  /*34a0*/  IMAD R173, R238, c[0x0][0x188], RZ ;  /* 0x00006200eead7a24 */ /* 0x000fe200078e02ff */
[----:B------:R-:W-:Y:S01]  /*34b0*/  SHF.R.U32.HI R180, RZ, 0x4, R179 ;  /* 0x00000004ffb47819 */ /* 0x000fe200000116b3 */
[----:B-1----:R-:W-:Y:S01]  /*34c0*/  IMAD.WIDE R126, R172, 0x2, R110 ;  /* 0x00000002ac7e7825 */ /* 0x002fe200078e026e */
[----:B------:R-:W-:-:S03]  /*34d0*/  PRMT R120, RZ, 0x7610, R120 ;  /* 0x00007610ff787816 */ /* 0x000fc60000000078 */
[----:B------:R-:W-:Y:S02]  /*34e0*/  IMAD R172, R236, c[0x0][0x188], RZ ;  /* 0x00006200ecac7a24 */ /* 0x000fe400078e02ff */
[----:B------:R-:W-:Y:S01]  /*34f0*/  IMAD R178, R234, c[0x0][0x188], RZ ;  /* 0x00006200eab27a24 */ /* 0x000fe200078e02ff */
[----:B------:R-:W-:Y:S01]  /*3500*/  PRMT R125, RZ, 0x7610, R125 ;  /* 0x00007610ff7d7816 */ /* 0x000fe2000000007d */
[----:B------:R-:W-:Y:S01]  /*3510*/  IMAD.WIDE R116, R173, 0x2, R110 ;  /* 0x00000002ad747825 */ /* 0x000fe200078e026e */
[----:B0-----:R-:W-:Y:S02]  /*3520*/  PRMT R160, RZ, 0x7610, R160 ;  /* 0x00007610ffa07816 */ /* 0x001fe400000000a0 */
[----:B------:R-:W-:Y:S01]  /*3530*/  PRMT R168, RZ, 0x7610, R168 ;  /* 0x00007610ffa87816 */ /* 0x000fe200000000a8 */
[--C-:B------:R-:W-:Y:S01]  /*3540*/  IMAD.WIDE R172, R172, 0x2, R110.reuse ;  /* 0x00000002acac7825 */ /* 0x100fe200078e026e */
[----:B------:R-:W-:Y:S01]  /*3550*/  IADD3 R180, R180, 0xb8, RZ ;  /* 0x000000b8b4b47810 */ /* 0x000fe20007ffe0ff */
[----:B------:R0:W2:Y:S02]  /*3560*/  @!P0 LDG.E.U16 R120, [R116.64] ;  /* 0x0000000874788981 */ /* 0x0000a4000c1e1500 */
[----:B------:R-:W-:Y:S01]  /*3570*/  IMAD.WIDE R178, R178, 0x2, R110 ;  /* 0x00000002b2b27825 */ /* 0x000fe200078e026e */
[C---:B------:R-:W-:Y:S01]  /*3580*/  ISETP.GE.AND P0, PT, R180.reuse, UR7, PT ;  /* 0x00000007b4007c0c */ /* 0x040fe2000bf06270 */
[----:B------:R1:W2:Y:S01]  /*3590*/  @!P1 LDG.E.U16 R125, [R126.64] ;  /* 0x000000087e7d9981 */ /* 0x0002a2000c1e1500 */
[----:B------:R-:W-:Y:S01]  /*35a0*/  ISETP.GE.AND P1, PT, R233, UR7, PT ;  /* 0x00000007e9007c0c */ /* 0x000fe2000bf26270 */
[----:B------:R-:W-:Y:S01]  /*35b0*/  IMAD R180, R180, c[0x0][0x188], RZ ;  /* 0x00006200b4b47a24 */ /* 0x000fe200078e02ff */
[----:B------:R-:W-:Y:S01]  /*35c0*/  ISETP.GE.AND P3, PT, R231, UR7, PT ;  /* 0x00000007e7007c0c */ /* 0x000fe2000bf66270 */
[----:B------:R1:W2:Y:S01]  /*35d0*/  @!P2 LDG.E.U16 R160, [R172.64] ;  /* 0x00000008aca0a981 */ /* 0x0002a2000c1e1500 */
[----:B------:R-:W-:Y:S01]  /*35e0*/  ISETP.GE.AND P2, PT, R232, UR7, PT ;  /* 0x00000007e8007c0c */ /* 0x000fe2000bf46270 */
[----:B------:R-:W-:-:S02]  /*35f0*/  IMAD R193, R233, c[0x0][0x188], RZ ;  /* 0x00006200e9c17a24 */ /* 0x000fc400078e02ff */
[----:B------:R1:W2:Y:S01]  /*3600*/  @!P4 LDG.E.U16 R168, [R178.64] ;  /* 0x00000008b2a8c981 */ /* 0x0002a2000c1e1500 */
[----:B------:R-:W-:Y:S01]  /*3610*/  ISETP.GE.AND P4, PT, R230, UR7, PT ;  /* 0x00000007e6007c0c */ /* 0x000fe2000bf86270 */
[----:B0-----:R-:W-:-:S04]  /*3620*/  IMAD.WIDE R116, R180, 0x2, R110 ;  /* 0x00000002b4747825 */ /* 0x001fc800078e026e */
[----:B------:R-:W-:Y:S02]  /*3630*/  IMAD R181, R231, c[0x0][0x188], RZ ;  /* 0x00006200e7b57a24 */ /* 0x000fe400078e02ff */
[----:B------:R-:W-:Y:S02]  /*3640*/  IMAD R180, R230, c[0x0][0x188], RZ ;  /* 0x00006200e6b47a24 */ /* 0x000fe400078e02ff */
[----:B-1----:R-:W-:Y:S01]  /*3650*/  IMAD.WIDE R126, R193, 0x2, R110 ;  /* 0x00000002c17e7825 */ /* 0x002fe200078e026e */
[----:B------:R-:W-:Y:S02]  /*3660*/  SHF.R.U32.HI R193, RZ, 0x4, R192 ;  /* 0x00000004ffc17819 */ /* 0x000fe400000116c0 */
[----:B------:R-:W-:Y:S01]  /*3670*/  PRMT R173, RZ, 0x7610, R173 ;  /* 0x00007610ffad7816 */ /* 0x000fe200000000ad */
[----:B------:R-:W-:Y:S01]  /*3680*/  IMAD.WIDE R178, R181, 0x2, R110 ;  /* 0x00000002b5b27825 */ /* 0x000fe200078e026e */
[----:B------:R-:W-:Y:S02]  /*3690*/  PRMT R7, RZ, 0x7610, R7 ;  /* 0x00007610ff077816 */ /* 0x000fe40000000007 */
[----:B------:R-:W-:Y:S01]  /*36a0*/  PRMT R183, RZ, 0x7610, R183 ;  /* 0x00007610ffb77816 */ /* 0x000fe200000000b7 */
[----:B------:R-:W-:Y:S01]  /*36b0*/  IMAD.WIDE R180, R180, 0x2, R110 ;  /* 0x00000002b4b47825 */ /* 0x000fe200078e026e */
[----:B------:R-:W-:Y:S01]  /*36c0*/  PRMT R182, RZ, 0x7610, R182 ;  /* 0x00007610ffb67816 */ /* 0x000fe200000000b6 */
[----:B------:R0:W2:Y:S01]  /*36d0*/  @!P1 LDG.E.U16 R173, [R126.64] ;  /* 0x000000087ead9981 */ /* 0x0000a2000c1e1500 */
[----:B------:R-:W-:-:S02]  /*36e0*/  PRMT R172, RZ, 0x7610, R172 ;  /* 0x00007610ffac7816 */ /* 0x000fc400000000ac */
[----:B------:R-:W-:Y:S01]  /*36f0*/  IADD3 R193, R193, 0xf8, RZ ;  /* 0x000000f8c1c17810 */ /* 0x000fe20007ffe0ff */
[----:B------:R1:W2:Y:S01]  /*3700*/  @!P2 LDG.E.U16 R7, [R176.64] ;  /* 0x00000008b007a981 */ /* 0x0002a2000c1e1500 */
[----:B------:R-:W-:Y:S01]  /*3710*/  LOP3.LUT R192, R192, 0x7f, RZ, 0xc0, !PT ;  /* 0x0000007fc0c07812 */ /* 0x000fe200078ec0ff */
[C---:B------:R-:W-:Y:S01]  /*3720*/  IMAD R194, R229.reuse, c[0x0][0x188], RZ ;  /* 0x00006200e5c27a24 */ /* 0x040fe200078e02ff */
[----:B------:R-:W-:Y:S01]  /*3730*/  ISETP.GE.AND P1, PT, R229, UR7, PT ;  /* 0x00000007e5007c0c */ /* 0x000fe2000bf26270 */
[----:B------:R1:W2:Y:S01]  /*3740*/  @!P3 LDG.E.U16 R183, [R178.64] ;  /* 0x00000008b2b7b981 */ /* 0x0002a2000c1e1500 */
[----:B------:R-:W-:Y:S02]  /*3750*/  ISETP.GE.AND P2, PT, R228, UR7, PT ;  /* 0x00000007e4007c0c */ /* 0x000fe4000bf46270 */
[----:B------:R-:W-:Y:S01]  /*3760*/  ISETP.GE.AND P3, PT, R227, UR7, PT ;  /* 0x00000007e3007c0c */ /* 0x000fe2000bf66270 */
[----:B------:R1:W2:Y:S01]  /*3770*/  @!P4 LDG.E.U16 R182, [R180.64] ;  /* 0x00000008b4b6c981 */ /* 0x0002a2000c1e1500 */
[----:B------:R-:W-:Y:S01]  /*3780*/  ISETP.GE.AND P4, PT, R193, UR7, PT ;  /* 0x00000007c1007c0c */ /* 0x000fe2000bf86270 */
[----:B0-----:R-:W-:-:S02]  /*3790*/  IMAD.WIDE R126, R194, 0x2, R110 ;  /* 0x00000002c27e7825 */ /* 0x001fc400078e026e */
[----:B------:R0:W2:Y:S01]  /*37a0*/  @!P0 LDG.E.U16 R172, [R116.64] ;  /* 0x0000000874ac8981 */ /* 0x0000a2000c1e1500 */
[----:B------:R-:W-:Y:S01]  /*37b0*/  ISETP.GE.AND P0, PT, R192, UR7, PT ;  /* 0x00000007c0007c0c */ /* 0x000fe2000bf06270 */
[----:B------:R-:W-:Y:S02]  /*37c0*/  IMAD R192, R228, c[0x0][0x188], RZ ;  /* 0x00006200e4c07a24 */ /* 0x000fe400078e02ff */
[----:B------:R-:W-:Y:S02]  /*37d0*/  IMAD R195, R227, c[0x0][0x188], RZ ;  /* 0x00006200e3c37a24 */ /* 0x000fe400078e02ff */
[----:B------:R-:W-:Y:S01]  /*37e0*/  IMAD R194, R193, c[0x0][0x188], RZ ;  /* 0x00006200c1c27a24 */ /* 0x000fe200078e02ff */
[----:B-1----:R-:W-:Y:S01]  /*37f0*/  PRMT R181, RZ, 0x7610, R181 ;  /* 0x00007610ffb57816 */ /* 0x002fe200000000b5 */
[----:B------:R-:W-:Y:S01]  /*3800*/  IMAD.WIDE R192, R192, 0x2, R110 ;  /* 0x00000002c0c07825 */ /* 0x000fe200078e026e */
[----:B------:R-:W-:Y:S02]  /*3810*/  PRMT R180, RZ, 0x7610, R180 ;  /* 0x00007610ffb47816 */ /* 0x000fe400000000b4 */
[----:B------:R-:W-:Y:S01]  /*3820*/  PRMT R179, RZ, 0x7610, R179 ;  /* 0x00007610ffb37816 */ /* 0x000fe200000000b3 */
[----:B0-----:R-:W-:Y:S01]  /*3830*/  IMAD.WIDE R116, R195, 0x2, R110 ;  /* 0x00000002c3747825 */ /* 0x001fe200078e026e */
[----:B------:R-:W-:Y:S01]  /*3840*/  PRMT R178, RZ, 0x7610, R178 ;  /* 0x00007610ffb27816 */ /* 0x000fe200000000b2 */
[----:B------:R0:W2:Y:S02]  /*3850*/  @!P1 LDG.E.U16 R181, [R126.64] ;  /* 0x000000087eb59981 */ /* 0x0000a4000c1e1500 */
[----:B------:R-:W-:-:S02]  /*3860*/  IMAD.WIDE R176, R194, 0x2, R110 ;  /* 0x00000002c2b07825 */ /* 0x000fc400078e026e */
[----:B------:R1:W2:Y:S04]  /*3870*/  @!P2 LDG.E.U16 R180, [R192.64] ;  /* 0x00000008c0b4a981 */ /* 0x0002a8000c1e1500 */
[----:B------:R1:W2:Y:S04]  /*3880*/  @!P3 LDG.E.U16 R179, [R116.64] ;  /* 0x0000000874b3b981 */ /* 0x0002a8000c1e1500 */
[----:B------:R1:W2:Y:S04]  /*3890*/  @!P4 LDG.E.U16 R178, [R176.64] ;  /* 0x00000008b0b2c981 */ /* 0x0002a8000c1e1500 */
[----:B------:R-:W-:Y:S01]  /*38a0*/  BAR.SYNC.DEFER_BLOCKING 0x0 ;  /* 0x0000000000007b1d */ /* 0x000fe20000010000 */
[----:B0-----:R-:W-:-:S02]  /*38b0*/  IADD3 R126, P1, R150, UR4, RZ ;  /* 0x00000004967e7c10 */ /* 0x001fc4000ff3e0ff */
[----:B-1----:R-:W-:Y:S02]  /*38c0*/  PRMT R116, RZ, 0x7610, R116 ;  /* 0x00007610ff747816 */ /* 0x002fe40000000074 */
[----:B------:R-:W-:Y:S02]  /*38d0*/  IADD3.X R127, R151, UR5, RZ, P1, !PT ;  /* 0x00000005977f7c10 */ /* 0x000fe40008ffe4ff */
[----:B------:R-:W-:Y:S02]  /*38e0*/  IADD3 R176, P1, R142, UR4, RZ ;  /* 0x000000048eb07c10 */ /* 0x000fe4000ff3e0ff */
[----:B------:R-:W-:Y:S02]  /*38f0*/  IADD3 R192, P2, R146, UR4, RZ ;  /* 0x0000000492c07c10 */ /* 0x000fe4000ff5e0ff */
[----:B------:R-:W-:Y:S02]  /*3900*/  IADD3.X R177, R143, UR5, RZ, P1, !PT ;  /* 0x000000058fb17c10 */ /* 0x000fe40008ffe4ff */
[----:B------:R-:W-:-:S02]  /*3910*/  PRMT R121, RZ, 0x7610, R121 ;  /* 0x00007610ff797816 */ /* 0x000fc40000000079 */
[----:B------:R-:W-:Y:S02]  /*3920*/  IADD3 R194, P1, R138, UR4, RZ ;  /* 0x000000048ac27c10 */ /* 0x000fe4000ff3e0ff */
[----:B------:R-:W-:Y:S01]  /*3930*/  IADD3.X R193, R147, UR5, RZ, P2, !PT ;  /* 0x0000000593c17c10 */ /* 0x000fe200097fe4ff */
[----:B------:R0:W2:Y:S01]  /*3940*/  @!P0 LDG.E.U16 R116, [R126.64] ;  /* 0x000000087e748981 */ /* 0x0000a2000c1e1500 */
[----:B------:R-:W-:Y:S02]  /*3950*/  IADD3.X R195, R139, UR5, RZ, P1, !PT ;  /* 0x000000058bc37c10 */ /* 0x000fe40008ffe4ff */
[----:B------:R-:W-:Y:S01]  /*3960*/  PRMT R161, RZ, 0x7610, R161 ;  /* 0x00007610ffa17816 */ /* 0x000fe200000000a1 */
[----:B------:R1:W2:Y:S01]  /*3970*/  @!P0 LDG.E.U16 R121, [R192.64] ;  /* 0x00000008c0798981 */ /* 0x0002a2000c1e1500 */
[----:B------:R-:W-:Y:S02]  /*3980*/  PRMT R169, RZ, 0x7610, R169 ;  /* 0x00007610ffa97816 */ /* 0x000fe400000000a9 */
[----:B------:R-:W-:-:S02]  /*3990*/  PRMT R165, RZ, 0x7610, R165 ;  /* 0x00007610ffa57816 */ /* 0x000fc400000000a5 */
[----:B------:R1:W2:Y:S01]  /*39a0*/  @!P0 LDG.E.U16 R161, [R194.64] ;  /* 0x00000008c2a18981 */ /* 0x0002a2000c1e1500 */
[----:B0-----:R-:W-:-:S06]  /*39b0*/  PRMT R126, RZ, 0x7610, R126 ;  /* 0x00007610ff7e7816 */ /* 0x001fcc000000007e */
[----:B------:R0:W2:Y:S01]  /*39c0*/  @!P0 LDG.E.U16 R126, [R176.64] ;  /* 0x00000008b07e8981 */ /* 0x0000a2000c1e1500 */
[----:B-1----:R-:W-:Y:S02]  /*39d0*/  IADD3 R192, P2, R134, UR4, RZ ;  /* 0x0000000486c07c10 */ /* 0x002fe4000ff5e0ff */
[----:B0-----:R-:W-:Y:S02]  /*39e0*/  IADD3 R176, P1, R58, UR4, RZ ;  /* 0x000000043ab07c10 */ /* 0x001fe4000ff3e0ff */
[----:B------:R-:W-:Y:S02]  /*39f0*/  IADD3.X R193, R135, UR5, RZ, P2, !PT ;  /* 0x0000000587c17c10 */ /* 0x000fe400097fe4ff */
[----:B------:R-:W-:Y:S02]  /*3a00*/  IADD3.X R177, R59, UR5, RZ, P1, !PT ;  /* 0x000000053bb17c10 */ /* 0x000fe40008ffe4ff */
[----:B------:R-:W-:Y:S01]  /*3a10*/  IADD3 R196, P1, R60, UR4, RZ ;  /* 0x000000043cc47c10 */ /* 0x000fe2000ff3e0ff */
[----:B------:R0:W2:Y:S01]  /*3a20*/  @!P0 LDG.E.U16 R165, [R192.64] ;  /* 0x00000008c0a58981 */ /* 0x0000a2000c1e1500 */
[----:B------:R-:W-:-:S02]  /*3a30*/  IADD3 R194, P2, R62, UR4, RZ ;  /* 0x000000043ec27c10 */ /* 0x000fc4000ff5e0ff */
[----:B------:R-:W-:Y:S01]  /*3a40*/  PRMT R112, RZ, 0x7610, R112 ;  /* 0x00007610ff707816 */ /* 0x000fe20000000070 */
[----:B------:R1:W2:Y:S01]  /*3a50*/  @!P0 LDG.E.U16 R169, [R176.64] ;  /* 0x00000008b0a98981 */ /* 0x0002a2000c1e1500 */
[----:B------:R-:W-:Y:S02]  /*3a60*/  IADD3.X R197, R61, UR5, RZ, P1, !PT ;  /* 0x000000053dc57c10 */ /* 0x000fe40008ffe4ff */
[----:B------:R-:W-:Y:S02]  /*3a70*/  IADD3.X R195, R63, UR5, RZ, P2, !PT ;  /* 0x000000053fc37c10 */ /* 0x000fe400097fe4ff */
[----:B0-----:R-:W-:Y:S02]  /*3a80*/  IADD3 R192, P1, R64, UR4, RZ ;  /* 0x0000000440c07c10 */ /* 0x001fe4000ff3e0ff */
[----:B------:R-:W-:Y:S01]  /*3a90*/  PRMT R117, RZ, 0x7610, R117 ;  /* 0x00007610ff757816 */ /* 0x000fe20000000075 */
[----:B------:R0:W2:Y:S01]  /*3aa0*/  @!P0 LDG.E.U16 R112, [R194.64] ;  /* 0x00000008c2708981 */ /* 0x0000a2000c1e1500 */
[----:B-1----:R-:W-:-:S02]  /*3ab0*/  PRMT R177, RZ, 0x7610, R177 ;  /* 0x00007610ffb17816 */ /* 0x002fc400000000b1 */
[----:B------:R-:W-:-:S04]  /*3ac0*/  IADD3.X R193, R65, UR5, RZ, P1, !PT ;  /* 0x0000000541c17c10 */ /* 0x000fc80008ffe4ff */
[----:B------:R1:W2:Y:S01]  /*3ad0*/  @!P0 LDG.E.U16 R177, [R196.64] ;  /* 0x00000008c4b18981 */ /* 0x0002a2000c1e1500 */
[----:B0-----:R-:W-:-:S03]  /*3ae0*/  IADD3 R194, P2, R68, UR4, RZ ;  /* 0x0000000444c27c10 */ /* 0x001fc6000ff5e0ff */
[----:B------:R0:W2:Y:S01]  /*3af0*/  @!P0 LDG.E.U16 R117, [R192.64] ;  /* 0x00000008c0758981 */ /* 0x0000a2000c1e1500 */
[----:B------:R-:W-:Y:S02]  /*3b00*/  PRMT R122, RZ, 0x7610, R122 ;  /* 0x00007610ff7a7816 */ /* 0x000fe4000000007a */
[----:B------:R-:W-:Y:S02]  /*3b10*/  PRMT R127, RZ, 0x7610, R127 ;  /* 0x00007610ff7f7816 */ /* 0x000fe4000000007f */
[----:B-1----:R-:W-:Y:S02]  /*3b20*/  IADD3 R196, P1, R66, UR4, RZ ;  /* 0x0000000442c47c10 */ /* 0x002fe4000ff3e0ff */
[----:B------:R-:W-:Y:S02]  /*3b30*/  IADD3.X R195, R69, UR5, RZ, P2, !PT ;  /* 0x0000000545c37c10 */ /* 0x000fe400097fe4ff */
[----:B------:R-:W-:Y:S02]  /*3b40*/  IADD3.X R197, R67, UR5, RZ, P1, !PT ;  /* 0x0000000543c57c10 */ /* 0x000fe40008ffe4ff */
[----:B0-----:R-:W-:Y:S01]  /*3b50*/  IADD3 R192, P1, R70, UR4, RZ ;  /* 0x0000000446c07c10 */ /* 0x001fe2000ff3e0ff */
[----:B------:R0:W2:Y:S01]  /*3b60*/  @!P0 LDG.E.U16 R127, [R194.64] ;  /* 0x00000008c27f8981 */ /* 0x0000a2000c1e1500 */
[----:B------:R-:W-:-:S02]  /*3b70*/  PRMT R162, RZ, 0x7610, R162 ;  /* 0x00007610ffa27816 */ /* 0x000fc400000000a2 */
[----:B------:R-:W-:Y:S01]  /*3b80*/  IADD3.X R193, R71, UR5, RZ, P1, !PT ;  /* 0x0000000547c17c10 */ /* 0x000fe20008ffe4ff */
[----:B------:R1:W2:Y:S01]  /*3b90*/  @!P0 LDG.E.U16 R122, [R196.64] ;  /* 0x00000008c47a8981 */ /* 0x0002a2000c1e1500 */
[----:B------:R-:W-:Y:S02]  /*3ba0*/  PRMT R166, RZ, 0x7610, R166 ;  /* 0x00007610ffa67816 */ /* 0x000fe400000000a6 */
[----:B------:R-:W-:Y:S01]  /*3bb0*/  PRMT R170, RZ, 0x7610, R170 ;  /* 0x00007610ffaa7816 */ /* 0x000fe200000000aa */
[----:B------:R3:W2:Y:S01]  /*3bc0*/  @!P0 LDG.E.U16 R162, [R192.64] ;  /* 0x00000008c0a28981 */ /* 0x0006a2000c1e1500 */
[----:B0-----:R-:W-:Y:S02]  /*3bd0*/  IADD3 R194, P2, R74, UR4, RZ ;  /* 0x000000044ac27c10 */ /* 0x001fe4000ff5e0ff */
[----:B-1----:R-:W-:Y:S02]  /*3be0*/  IADD3 R196, P1, R72, UR4, RZ ;  /* 0x0000000448c47c10 */ /* 0x002fe4000ff3e0ff */
[----:B------:R-:W-:-:S02]  /*3bf0*/  IADD3.X R195, R75, UR5, RZ, P2, !PT ;  /* 0x000000054bc37c10 */ /* 0x000fc400097fe4ff */
[----:B------:R-:W-:Y:S02]  /*3c00*/  IADD3.X R197, R73, UR5, RZ, P1, !PT ;  /* 0x0000000549c57c10 */ /* 0x000fe40008ffe4ff */
[----:B---3--:R-:W-:Y:S01]  /*3c10*/  IADD3 R192, P1, R76, UR4, RZ ;  /* 0x000000044cc07c10 */ /* 0x008fe2000ff3e0ff */
[----:B------:R0:W3:Y:S01]  /*3c20*/  @!P0 LDG.E.U16 R170, [R194.64] ;  /* 0x00000008c2aa8981 */ /* 0x0000e2000c1e1500 */
[----:B------:R-:W-:Y:S02]  /*3c30*/  PRMT R176, RZ, 0x7610, R176 ;  /* 0x00007610ffb07816 */ /* 0x000fe400000000b0 */
[----:B------:R-:W-:Y:S01]  /*3c40*/  IADD3.X R193, R77, UR5, RZ, P1, !PT ;  /* 0x000000054dc17c10 */ /* 0x000fe20008ffe4ff */
[----:B------:R1:W2:Y:S01]  /*3c50*/  @!P0 LDG.E.U16 R166, [R196.64] ;  /* 0x00000008c4a68981 */ /* 0x0002a2000c1e1500 */
[----:B------:R-:W-:-:S03]  /*3c60*/  PRMT R119, RZ, 0x7610, R119 ;  /* 0x00007610ff777816 */ /* 0x000fc60000000077 */
[----:B------:R4:W2:Y:S01]  /*3c70*/  @!P0 LDG.E.U16 R176, [R192.64] ;  /* 0x00000008c0b08981 */ /* 0x0008a2000c1e1500 */
[----:B0-----:R-:W-:Y:S02]  /*3c80*/  IADD3 R194, P2, R80, UR4, RZ ;  /* 0x0000000450c27c10 */ /* 0x001fe4000ff5e0ff */
[----:B-1----:R-:W-:Y:S02]  /*3c90*/  IADD3 R196, P1, R78, UR4, RZ ;  /* 0x000000044ec47c10 */ /* 0x002fe4000ff3e0ff */
[----:B------:R-:W-:Y:S02]  /*3ca0*/  IADD3.X R195, R81, UR5, RZ, P2, !PT ;  /* 0x0000000551c37c10 */ /* 0x000fe400097fe4ff */
[----:B------:R-:W-:Y:S02]  /*3cb0*/  IADD3.X R197, R79, UR5, RZ, P1, !PT ;  /* 0x000000054fc57c10 */ /* 0x000fe40008ffe4ff */
[----:B----4-:R-:W-:Y:S01]  /*3cc0*/  IADD3 R192, P1, R82, UR4, RZ ;  /* 0x0000000452c07c10 */ /* 0x010fe2000ff3e0ff */
[----:B------:R0:W4:Y:S01]  /*3cd0*/  @!P0 LDG.E.U16 R119, [R194.64] ;  /* 0x00000008c2778981 */ /* 0x000122000c1e1500 */
[----:B------:R-:W-:-:S02]  /*3ce0*/  PRMT R124, RZ, 0x7610, R124 ;  /* 0x00007610ff7c7816 */ /* 0x000fc4000000007c */
[----:B------:R-:W-:Y:S02]  /*3cf0*/  IADD3.X R193, R83, UR5, RZ, P1, !PT ;  /* 0x0000000553c17c10 */ /* 0x000fe40008ffe4ff */
[----:B------:R-:W-:Y:S02]  /*3d00*/  PRMT R114, RZ, 0x7610, R114 ;  /* 0x00007610ff727816 */ /* 0x000fe40000000072 */
[----:B------:R-:W-:Y:S01]  /*3d10*/  PRMT R159, RZ, 0x7610, R159 ;  /* 0x00007610ff9f7816 */ /* 0x000fe2000000009f */
[----:B------:R1:W2:Y:S01]  /*3d20*/  @!P0 LDG.E.U16 R124, [R192.64] ;  /* 0x00000008c07c8981 */ /* 0x0002a2000c1e1500 */
[----:B0-----:R-:W-:-:S03]  /*3d30*/  IADD3 R194, P1, R84, UR4, RZ ;  /* 0x0000000454c27c10 */ /* 0x001fc6000ff3e0ff */
[----:B------:R0:W2:Y:S01]  /*3d40*/  @!P0 LDG.E.U16 R114, [R196.64] ;  /* 0x00000008c4728981 */ /* 0x0000a2000c1e1500 */
[----:B------:R-:W-:Y:S02]  /*3d50*/  IADD3.X R195, R85, UR5, RZ, P1, !PT ;  /* 0x0000000555c37c10 */ /* 0x000fe40008ffe4ff */
[----:B-1----:R-:W-:-:S03]  /*3d60*/  IADD3 R192, P1, R86, UR4, RZ ;  /* 0x0000000456c07c10 */ /* 0x002fc6000ff3e0ff */
[----:B------:R1:W2:Y:S01]  /*3d70*/  @!P0 LDG.E.U16 R159, [R194.64] ;  /* 0x00000008c29f8981 */ /* 0x0002a2000c1e1500 */
[----:B------:R-:W-:Y:S02]  /*3d80*/  IADD3.X R193, R87, UR5, RZ, P1, !PT ;  /* 0x0000000557c17c10 */ /* 0x000fe40008ffe4ff */
[----:B0-----:R-:W-:Y:S02]  /*3d90*/  PRMT R196, RZ, 0x7610, R196 ;  /* 0x00007610ffc47816 */ /* 0x001fe400000000c4 */
[----:B------:R-:W-:Y:S02]  /*3da0*/  PRMT R197, RZ, 0x7610, R197 ;  /* 0x00007610ffc57816 */ /* 0x000fe400000000c5 */
[----:B-1----:R-:W-:Y:S02]  /*3db0*/  IADD3 R194, P1, R88, UR4, RZ ;  /* 0x0000000458c27c10 */ /* 0x002fe4000ff3e0ff */
[----:B------:R0:W2:Y:S02]  /*3dc0*/  @!P0 LDG.E.U16 R196, [R192.64] ;  /* 0x00000008c0c48981 */ /* 0x0000a4000c1e1500 */
[----:B------:R-:W-:-:S05]  /*3dd0*/  IADD3.X R195, R89, UR5, RZ, P1, !PT ;  /* 0x0000000559c37c10 */ /* 0x000fca0008ffe4ff */
[----:B------:R1:W2:Y:S01]  /*3de0*/  @!P0 LDG.E.U16 R197, [R194.64] ;  /* 0x00000008c2c58981 */ /* 0x0002a2000c1e1500 */
[----:B0-----:R-:W-:-:S04]  /*3df0*/  IADD3 R192, P1, R90, UR4, RZ ;  /* 0x000000045ac07c10 */ /* 0x001fc8000ff3e0ff */
[----:B------:R-:W-:Y:S02]  /*3e00*/  IADD3.X R193, R91, UR5, RZ, P1, !PT ;  /* 0x000000055bc17c10 */ /* 0x000fe40008ffe4ff */
[----:B-1----:R-:W-:Y:S02]  /*3e10*/  PRMT R194, RZ, 0x7610, R194 ;  /* 0x00007610ffc27816 */ /* 0x002fe400000000c2 */
[----:B------:R-:W-:-:S04]  /*3e20*/  PRMT R195, RZ, 0x7610, R195 ;  /* 0x00007610ffc37816 */ /* 0x000fc800000000c3 */
[----:B------:R0:W2:Y:S02]  /*3e30*/  @!P0 LDG.E.U16 R194, [R192.64] ;  /* 0x00000008c0c28981 */ /* 0x0000a4000c1e1500 */
[----:B0-----:R-:W-:-:S04]  /*3e40*/  IADD3 R192, P1, R92, UR4, RZ ;  /* 0x000000045cc07c10 */ /* 0x001fc8000ff3e0ff */
[----:B------:R-:W-:-:S05]  /*3e50*/  IADD3.X R193, R93, UR5, RZ, P1, !PT ;  /* 0x000000055dc17c10 */ /* 0x000fca0008ffe4ff */
[----:B------:R0:W2:Y:S01]  /*3e60*/  @!P0 LDG.E.U16 R195, [R192.64] ;  /* 0x00000008c0c38981 */ /* 0x0000a2000c1e1500 */
[----:B------:R-:W-:Y:S02]  /*3e70*/  PRMT R198, RZ, 0x7610, R198 ;  /* 0x00007610ffc67816 */ /* 0x000fe400000000c6 */
        /* <DEDUP_REMOVED lines=10> */
[----:B------:R0:W3:Y:S01]  /*3f20*/  @!P0 LDG.E.U16 R200, [R192.64] ;  /* 0x00000008c0c88981 */ /* 0x0000e2000c1e1500 */
        /* <DEDUP_REMOVED lines=23> */
[----:B------:R0:W3:Y:S04]  /*40a0*/  @!P0 LDG.E.U16 R206, [R192.64] ;  /* 0x00000008c0ce8981 */ /* 0x0000e8000c1e1500 */
[----:B0-----:R-:W0:Y:S01]  /*40b0*/  S2R R193, SR_TID.X ;  /* 0x0000000000c17919 */ /* 0x001e220000002100 */
[----:B------:R-:W-:Y:S02]  /*40c0*/  IADD3 R192, P1, R152, UR4, RZ ;  /* 0x0000000498c07c10 */ /* 0x000fe4000ff3e0ff */
[----:B------:R-:W-:Y:S02]  /*40d0*/  PRMT R207, RZ, 0x7610, R207 ;  /* 0x00007610ffcf7816 */ /* 0x000fe400000000cf */
[----:B0-----:R-:W-:-:S04]  /*40e0*/  LOP3.LUT R193, R193, 0x7f, RZ, 0xc0, !PT ;  /* 0x0000007fc1c17812 */ /* 0x001fc800078ec0ff */
[----:B------:R-:W-:-:S04]  /*40f0*/  LOP3.LUT R193, R193, 0x80, RZ, 0xfc, !PT ;  /* 0x00000080c1c17812 */ /* 0x000fc800078efcff */
[----:B------:R-:W-:Y:S02]  /*4100*/  ISETP.GE.AND P0, PT, R193, UR7, PT ;  /* 0x00000007c1007c0c */ /* 0x000fe4000bf06270 */
[----:B------:R-:W-:Y:S02]  /*4110*/  IADD3.X R193, R153, UR5, RZ, P1, !PT ;  /* 0x0000000599c17c10 */ /* 0x000fe40008ffe4ff */
[----:B------:R-:W-:-:S09]  /*4120*/  PRMT R208, RZ, 0x7610, R208 ;  /* 0x00007610ffd07816 */ /* 0x000fd200000000d0 */
[----:B------:R0:W3:Y:S02]  /*4130*/  @!P0 LDG.E.U16 R207, [R192.64] ;  /* 0x00000008c0cf8981 */ /* 0x0000e4000c1e1500 */
        /* <DEDUP_REMOVED lines=23> */
[----:B------:R-:W-:-:S03]  /*42b0*/  PRMT R214, RZ, 0x7610, R214 ;  /* 0x00007610ffd67816 */ /* 0x000fc600000000d6 */
[----:B--2---:R1:W-:Y:S01]  /*42c0*/  STS.U16 [R4+0x4100], R190 ;  /* 0x004100be04007388 */ /* 0x0043e20000000400 */
[----:B0-----:R-:W-:-:S04]  /*42d0*/  IADD3 R192, P1, R10, UR4, RZ ;  /* 0x000000040ac07c10 */ /* 0x001fc8000ff3e0ff */
[----:B------:R-:W-:Y:S02]  /*42e0*/  IADD3.X R193, R11, UR5, RZ, P1, !PT ;  /* 0x000000050bc17c10 */ /* 0x000fe40008ffe4ff */
[----:B-1----:R-:W-:Y:S01]  /*42f0*/  IADD3 R190, P1, R12, UR4, RZ ;  /* 0x000000040cbe7c10 */ /* 0x002fe2000ff3e0ff */
[----:B------:R0:W-:Y:S04]  /*4300*/  STS.U16 [R4+0x4000], R191 ;  /* 0x004000bf04007388 */ /* 0x0001e80000000400 */
[----:B------:R1:W2:Y:S01]  /*4310*/  @!P0 LDG.E.U16 R214, [R192.64] ;  /* 0x00000008c0d68981 */ /* 0x0002a2000c1e1500 */
[----:B0-----:R-:W-:Y:S02]  /*4320*/  IADD3.X R191, R13, UR5, RZ, P1, !PT ;  /* 0x000000050dbf7c10 */ /* 0x001fe40008ffe4ff */
[----:B-1----:R-:W-:-:S02]  /*4330*/  PRMT R192, RZ, 0x7610, R192 ;  /* 0x00007610ffc07816 */ /* 0x002fc400000000c0 */
[----:B------:R-:W-:-:S04]  /*4340*/  PRMT R193, RZ, 0x7610, R193 ;  /* 0x00007610ffc17816 */ /* 0x000fc800000000c1 */
[----:B------:R0:W2:Y:S04]  /*4350*/  @!P0 LDG.E.U16 R192, [R190.64] ;  /* 0x00000008bec08981 */ /* 0x0000a8000c1e1500 */
[----:B------:R1:W-:Y:S01]  /*4360*/  STS.U16 [R4+0x4300], R188 ;  /* 0x004300bc04007388 */ /* 0x0003e20000000400 */
[----:B0-----:R-:W-:-:S04]  /*4370*/  IADD3 R190, P1, R14, UR4, RZ ;  /* 0x000000040ebe7c10 */ /* 0x001fc8000ff3e0ff */
[----:B------:R-:W-:Y:S02]  /*4380*/  IADD3.X R191, R15, UR5, RZ, P1, !PT ;  /* 0x000000050fbf7c10 */ /* 0x000fe40008ffe4ff */
[----:B-1----:R-:W-:Y:S01]  /*4390*/  IADD3 R188, P1, R16, UR4, RZ ;  /* 0x0000000410bc7c10 */ /* 0x002fe2000ff3e0ff */
[----:B-----5:R0:W-:Y:S04]  /*43a0*/  STS.U16 [R4+0x4200], R189 ;  /* 0x004200bd04007388 */ /* 0x0201e80000000400 */
[----:B------:R1:W5:Y:S01]  /*43b0*/  @!P0 LDG.E.U16 R193, [R190.64] ;  /* 0x00000008bec18981 */ /* 0x000362000c1e1500 */
        /* <DEDUP_REMOVED lines=23> */
[----:B------:R0:W2:Y:S02]  /*4530*/  @!P0 LDG.E.U16 R186, [R184.64] ;  /* 0x00000008b8ba8981 */ /* 0x0000a4000c1e1500 */
[----:B0-----:R-:W-:-:S04]  /*4540*/  IADD3 R184, P1, R26, UR4, RZ ;  /* 0x000000041ab87c10 */ /* 0x001fc8000ff3e0ff */
[----:B------:R-:W-:Y:S01]  /*4550*/  IADD3.X R185, R27, UR5, RZ, P1, !PT ;  /* 0x000000051bb97c10 */ /* 0x000fe20008ffe4ff */
[----:B------:R0:W-:Y:S04]  /*4560*/  STS.U16 [R4+0x4900], R113 ;  /* 0x0049007104007388 */ /* 0x0001e80000000400 */
[----:B------:R1:W2:Y:S01]  /*4570*/  @!P0 LDG.E.U16 R187, [R184.64] ;  /* 0x00000008b8bb8981 */ /* 0x0002a2000c1e1500 */
[----:B0-----:R-:W-:Y:S02]  /*4580*/  PRMT R113, RZ, 0x7610, R113 ;  /* 0x00007610ff717816 */ /* 0x001fe40000000071 */
[----:B-1----:R-:W-:-:S04]  /*4590*/  IADD3 R184, P1, R28, UR4, RZ ;  /* 0x000000041cb87c10 */ /* 0x002fc8000ff3e0ff */
        /* <DEDUP_REMOVED lines=12> */
[----:B------:R1:W4:Y:S01]  /*4660*/  @!P0 LDG.E.U16 R123, [R184.64] ;  /* 0x00000008b87b8981 */ /* 0x000322000c1e1500 */
        /* <DEDUP_REMOVED lines=16> */
[----:B-1----:R-:W-:Y:S01]  /*4770*/  IADD3 R184, P1, R40, UR4, RZ ;  /* 0x0000000428b87c10 */ /* 0x002fe2000ff3e0ff */
[----:B------:R0:W-:Y:S03]  /*4780*/  STS.U16 [R4+0x5000], R174 ;  /* 0x005000ae04007388 */ /* 0x0001e60000000400 */
[----:B------:R-:W-:Y:S01]  /*4790*/  IADD3.X R185, R41, UR5, RZ, P1, !PT ;  /* 0x0000000529b97c10 */ /* 0x000fe20008ffe4ff */
[----:B------:R1:W-:Y:S04]  /*47a0*/  STS.U16 [R4+0x4800], R175 ;  /* 0x004800af04007388 */ /* 0x0003e80000000400 */
[----:B------:R3:W4:Y:S01]  /*47b0*/  @!P0 LDG.E.U16 R171, [R184.64] ;  /* 0x00000008b8ab8981 */ /* 0x000722000c1e1500 */
[----:B0-----:R-:W-:-:S04]  /*47c0*/  IADD3 R174, P1, R42, UR4, RZ ;  /* 0x000000042aae7c10 */ /* 0x001fc8000ff3e0ff */
[----:B-1----:R-:W-:Y:S02]  /*47d0*/  IADD3.X R175, R43, UR5, RZ, P1, !PT ;  /* 0x000000052baf7c10 */ /* 0x002fe40008ffe4ff */
[----:B---3--:R-:W-:Y:S01]  /*47e0*/  PRMT R184, RZ, 0x7610, R184 ;  /* 0x00007610ffb87816 */ /* 0x008fe200000000b8 */
[----:B------:R0:W-:Y:S05]  /*47f0*/  STS.U16 [R4+0x5100], R115 ;  /* 0x0051007304007388 */ /* 0x0001ea0000000400 */
[----:B------:R1:W3:Y:S01]  /*4800*/  @!P0 LDG.E.U16 R184, [R174.64] ;  /* 0x00000008aeb88981 */ /* 0x0002e2000c1e1500 */
[----:B0-----:R-:W-:Y:S02]  /*4810*/  PRMT R115, RZ, 0x7610, R115 ;  /* 0x00007610ff737816 */ /* 0x001fe40000000073 */
[----:B-1----:R-:W-:-:S04]  /*4820*/  IADD3 R174, P1, R44, UR4, RZ ;  /* 0x000000042cae7c10 */ /* 0x002fc8000ff3e0ff */
[----:B------:R-:W-:Y:S01]  /*4830*/  IADD3.X R175, R45, UR5, RZ, P1, !PT ;  /* 0x000000052daf7c10 */ /* 0x000fe20008ffe4ff */
[----:B------:R0:W-:Y:S04]  /*4840*/  STS.U16 [R4+0x5200], R120 ;  /* 0x0052007804007388 */ /* 0x0001e80000000400 */
        /* <DEDUP_REMOVED lines=23> */
[----:B------:R-:W-:-:S05]  /*49c0*/  IADD3.X R175, R55, UR5, RZ, P1, !PT ;  /* 0x0000000537af7c10 */ /* 0x000fca0008ffe4ff */
[----:B------:R0:W3:Y:S01]  /*49d0*/  @!P0 LDG.E.U16 R168, [R174.64] ;  /* 0x00000008aea88981 */ /* 0x0000e2000c1e1500 */
[----:B------:R-:W-:-:S03]  /*49e0*/  PRMT R185, RZ, 0x7610, R185 ;  /* 0x00007610ffb97816 */ /* 0x000fc600000000b9 */
[----:B------:R1:W-:Y:S01]  /*49f0*/  STS.U16 [R4+0x5700], R172 ;  /* 0x005700ac04007388 */ /* 0x0003e20000000400 */
[----:B0-----:R-:W-:-:S04]  /*4a00*/  IADD3 R174, P1, R56, UR4, RZ ;  /* 0x0000000438ae7c10 */ /* 0x001fc8000ff3e0ff */
[----:B------:R-:W-:Y:S02]  /*4a10*/  IADD3.X R175, R57, UR5, RZ, P1, !PT ;  /* 0x0000000539af7c10 */ /* 0x000fe40008ffe4ff */
[----:B-1----:R-:W-:Y:S01]  /*4a20*/  IADD3 R172, P1, R156, UR4, RZ ;  /* 0x000000049cac7c10 */ /* 0x002fe2000ff3e0ff */
[----:B------:R0:W-:Y:S04]  /*4a30*/  STS.U16 [R4+0x5800], R173 ;  /* 0x005800ad04007388 */ /* 0x0001e80000000400 */
[----:B------:R1:W3:Y:S01]  /*4a40*/  @!P0 LDG.E.U16 R185, [R174.64] ;  /* 0x00000008aeb98981 */ /* 0x0002e2000c1e1500 */
[----:B0-----:R-:W-:Y:S02]  /*4a50*/  IADD3.X R173, R157, UR5, RZ, P1, !PT ;  /* 0x000000059dad7c10 */ /* 0x001fe40008ffe4ff */
[----:B-1----:R-:W-:-:S06]  /*4a60*/  PRMT R174, RZ, 0x7610, R174 ;  /* 0x00007610ffae7816 */ /* 0x002fcc00000000ae */
[----:B------:R-:W5:Y:S04]  /*4a70*/  @!P0 LDG.E.U16 R174, [R172.64] ;  /* 0x00000008acae8981 */ /* 0x000f68000c1e1500 */
[----:B------:R-:W-:Y:S04]  /*4a80*/  STS.U16 [R4+0x5900], R7 ;  /* 0x0059000704007388 */ /* 0x000fe80000000400 */
        /* <DEDUP_REMOVED lines=9> */
[----:B------:R-:W-:Y:S04]  /*4b20*/  STS.U16 [R5], R205 ;  /* 0x000000cd05007388 */ /* 0x000fe80000000400 */
[----:B------:R-:W-:Y:S04]  /*4b30*/  STS.U16 [R5+0x3100], R213 ;  /* 0x003100d505007388 */ /* 0x000fe80000000400 */
[----:B--2---:R-:W-:Y:S04]  /*4b40*/  STS.U16 [R5+0x2100], R186 ;  /* 0x002100ba05007388 */ /* 0x004fe80000000400 */
[----:B----4-:R-:W-:Y:S04]  /*4b50*/  STS.U16 [R5+0x1100], R171 ;  /* 0x001100ab05007388 */ /* 0x010fe80000000400 */
[----:B---3--:R-:W-:Y:S04]  /*4b60*/  STS.U16 [R5+0x100], R185 ;  /* 0x000100b905007388 */ /* 0x008fe80000000400 */
        /* <DEDUP_REMOVED lines=37> */
[----:B-----5:R-:W-:Y:S04]  /*4dc0*/  STS.U16 [R221+0x2b00], R193 ;  /* 0x002b00c1dd007388 */ /* 0x020fe80000000400 */
        /* <DEDUP_REMOVED lines=18> */
[----:B------:R-:W-:Y:S06]  /*4ef0*/  BAR.SYNC.DEFER_BLOCKING 0x0 ;  /* 0x0000000000007b1d */ /* 0x000fec0000010000 */
[----:B------:R-:W-:Y:S04]  /*4f00*/  LDSM.16.MT88.4 R112, [R3+0x4000] ;  /* 0x004000000370783b */ /* 0x000fe80000004200 */
[----:B------:R-:W0:Y:S04]  /*4f10*/  LDSM.16.M88.4 R120, [R2] ;  /* 0x000000000278783b */ /* 0x000e280000000200 */
[----:B------:R-:W1:Y:S04]  /*4f20*/  LDSM.16.MT88.4 R124, [R3+0x4200] ;  /* 0x00420000037c783b */ /* 0x000e680000004200 */
[----:B------:R-:W-:Y:S01]  /*4f30*/  LDSM.16.M88.4 R116, [R6] ;  /* 0x000000000674783b */ /* 0x000fe20000000200 */
[----:B0-----:R-:W-:Y:S03]  /*4f40*/  HMMA.16816.F32 R128, R112, R120, R128 ;  /* 0x000000787080723c */ /* 0x001fe60000001880 */
[----:B------:R-:W0:Y:S11]  /*4f50*/  LDSM.16.MT88.4 R112, [R3+0x4400] ;  /* 0x004400000370783b */ /* 0x000e360000004200 */
[----:B------:R-:W-:Y:S10]  /*4f60*/  @!UPT UIADD3 URZ, URZ, URZ, URZ ;  /* 0x0000003f3f3ff290 */ /* 0x000ff4000fffe03f */
[----:B-1----:R-:W-:Y:S01]  /*4f70*/  HMMA.16816.F32 R128, R124, R122, R128 ;  /* 0x0000007a7c80723c */ /* 0x002fe20000001880 */
[----:B------:R-:W1:Y:S04]  /*4f80*/  LDSM.16.MT88.4 R120, [R3+0x4600] ;  /* 0x004600000378783b */ /* 0x000e680000004200 */
[----:B------:R-:W-:Y:S11]  /*4f90*/  LDSM.16.M88.4 R124, [R2+0x80] ;  /* 0x00008000027c783b */ /* 0x000ff60000000200 */
[----:B------:R-:W-:Y:S08]  /*4fa0*/  @!UPT UIADD3 URZ, URZ, URZ, URZ ;  /* 0x0000003f3f3ff290 */ /* 0x000ff0000fffe03f */
[----:B0-----:R-:W-:Y:S01]  /*4fb0*/  HMMA.16816.F32 R128, R112, R116, R128 ;  /* 0x000000747080723c */ /* 0x001fe20000001880 */
[----:B------:R-:W0:Y:S11]  /*4fc0*/  LDSM.16.MT88.4 R112, [R3+0x4800] ;  /* 0x004800000370783b */ /* 0x000e360000004200 */
[----:B------:R-:W-:Y:S11]  /*4fd0*/  @!UPT UIADD3 URZ, URZ, URZ, URZ ;  /* 0x0000003f3f3ff290 */ /* 0x000ff6000fffe03f */
[----:B------:R-:W-:Y:S01]  /*4fe0*/  @!UPT UIADD3 URZ, URZ, URZ, URZ ;  /* 0x0000003f3f3ff290 */ /* 0x000fe2000fffe03f */
        /* <DEDUP_REMOVED lines=34> */
[----:B------:R-:W-:Y:S11]  /*5210*/  LDSM.16.MT88.4 R120, [R3+0x5c00] ;  /* 0x005c00000378783b */ /* 0x000ff60000004200 */
[----:B------:R-:W-:Y:S08]  /*5220*/  @!UPT UIADD3 URZ, URZ, URZ, URZ ;  /* 0x0000003f3f3ff290 */ /* 0x000ff0000fffe03f */
[----:B0-----:R-:W-:Y:S01]  /*5230*/  HMMA.16816.F32 R112, R112, R124, R128 ;  /* 0x0000007c7070723c */ /* 0x001fe20000001880 */
[----:B------:R-:W0:Y:S11]  /*5240*/  LDSM.16.M88.4 R128, [R6+0x180] ;  /* 0x000180000680783b */ /* 0x000e360000000200 */
[----:B------:R-:W-:Y:S11]  /*5250*/  @!UPT UIADD3 URZ, URZ, URZ, URZ ;  /* 0x0000003f3f3ff290 */ /* 0x000ff6000fffe03f */
[----:B------:R-:W-:Y:S01]  /*5260*/  @!UPT UIADD3 URZ, URZ, URZ, URZ ;  /* 0x0000003f3f3ff290 */ /* 0x000fe2000fffe03f */
[----:B-1----:R-:W-:Y:S01]  /*5270*/  HMMA.16816.F32 R112, R116, R126, R112 ;  /* 0x0000007e7470723c */ /* 0x002fe20000001870 */
[----:B------:R-:W1:Y:S01]  /*5280*/  LDSM.16.MT88.4 R116, [R3+0x5e00] ;  /* 0x005e00000374783b */ /* 0x000e620000004200 */
[----:B------:R-:W-:-:S04]  /*5290*/  IADD3 R215, R215, -0x1, RZ ;  /* 0xffffffffd7d77810 */ /* 0x000fc80007ffe0ff */
[----:B------:R-:W-:Y:S11]  /*52a0*/  ISETP.NE.U32.AND P0, PT, R215, RZ, PT ;  /* 0x000000ffd700720c */ /* 0x000ff60003f05070 */
[----:B------:R-:W-:Y:S07]  /*52b0*/  @!UPT UIADD3 URZ, URZ, URZ, URZ ;  /* 0x0000003f3f3ff290 */ /* 0x000fee000fffe03f */
[----:B0-----:R-:W-:Y:S01]  /*52c0*/  HMMA.16816.F32 R112, R120, R128, R112 ;  /* 0x000000807870723c */ /* 0x001fe20000001870 */
[----:B------:R-:W-:Y:S01]  /*52d0*/  IMAD.MOV.U32 R175, RZ, RZ, c[0x0][0x188] ;  /* 0x00006200ffaf7624 */ /* 0x000fe200078e00ff */
[----:B------:R-:W-:Y:S02]  /*52e0*/  UIADD3 UR7, UR7, -0x100, URZ ;  /* 0xffffff0007077890 */ /* 0x000fe4000fffe03f */
[----:B------:R-:W-:Y:S01]  /*52f0*/  UIMAD.WIDE UR4, UR6, 0x2, UR4 ;  /* 0x00000002060478a5 */ /* 0x000fe2000f8e0204 */
[----:B------:R-:W-:-:S04]  /*5300*/  IMAD.SHL.U32 R175, R175, 0x100, RZ ;  /* 0x00000100afaf7824 */ /* 0x000fc800078e00ff */
[----:B------:R-:W-:Y:S11]  /*5310*/  IMAD.WIDE R110, R175, 0x2, R110 ;  /* 0x00000002af6e7825 */ /* 0x000ff600078e026e */
[----:B------:R-:W-:Y:S04]  /*5320*/  @!UPT UIADD3 URZ, URZ, URZ, URZ ;  /* 0x0000003f3f3ff290 */ /* 0x000fe8000fffe03f */
[----:B-1----:R-:W-:Y:S01]  /*5330*/  HMMA.16816.F32 R128, R116, R130, R112 ;  /* 0x000000827480723c */ /* 0x002fe20000001870 */
[----:B------:R-:W-:Y:S01]  /*5340*/  @!P0 CALL.REL.NOINC `(.L_x_1) ;  /* 0x0000001000008944 */ /* 0x000fe20003c00000 */
[----:B------:R-:W-:Y:S06]  /*5350*/  BRA `(.L_x_2) ;  /* 0xffffda4000007947 */ /* 0x000fec000383ffff */
.L_x_1:
[----:B------:R-:W-:-:S06]  /*5360*/  NOP ;  /* 0x0000000000007918 */ /* 0x000fcc0000000000 */
[----:B------:R-:W-:-:S15]  /*5370*/  NOP ;  /* 0x0000000000007918 */ /* 0x000fde0000000000 */
[----:B------:R-:W-:-:S01]  /*5380*/  NOP ;  /* 0x0000000000007918 */ /* 0x000fc20000000000 */
[----:B------:R-:W-:Y:S02]  /*5390*/  F2FP.PACK_AB R130, R131, R130 ;  /* 0x000000828382723e */ /* 0x000fe400000000ff */
[----:B------:R-:W-:-:S07]  /*53a0*/  F2FP.PACK_AB R128, R129, R128 ;  /* 0x000000808180723e */ /* 0x000fce00000000ff */
.L_x_0:
[----:B0-----:R-:W2:Y:S04]  /*53b0*/  LDL.LU R3, [R1] ;  /* 0x0000000001037983 */ /* 0x001ea80000300800 */
[----:B------:R-:W0:Y:S04]  /*53c0*/  S2R R4, SR_TID.X ;  /* 0x0000000000047919 */ /* 0x000e280000002100 */
[----:B------:R-:W1:Y:S01]  /*53d0*/  S2R R2, SR_TID.X ;  /* 0x0000000000027919 */ /* 0x000e620000002100 */
[----:B------:R-:W-:-:S02]  /*53e0*/  LOP3.LUT R218, R218, 0x80, RZ, 0xc0, !PT ;  /* 0x00000080dada7812 */ /* 0x000fc400078ec0ff */
[----:B------:R-:W-:Y:S02]  /*53f0*/  PRMT R9, R128, 0x7632, R9 ;  /* 0x0000763280097816 */ /* 0x000fe40000000009 */
[----:B------:R-:W-:Y:S02]  /*5400*/  PRMT R10, R130, 0x7632, R10 ;  /* 0x00007632820a7816 */ /* 0x000fe4000000000a */
[----:B0-----:R-:W-:Y:S02]  /*5410*/  LOP3.LUT R218, R218, 0x1c, R4, 0xf8, !PT ;  /* 0x0000001cdada7812 */ /* 0x001fe400078ef804 */
[----:B-1----:R-:W-:-:S04]  /*5420*/  SHF.R.U32.HI R5, RZ, 0x4, R2 ;  /* 0x00000004ff057819 */ /* 0x002fc80000011602 */
[----:B------:R-:W-:Y:S01]  /*5430*/  LOP3.LUT R218, R218, 0x2, R5, 0xf8, !PT ;  /* 0x00000002dada7812 */ /* 0x000fe200078ef805 */
[----:B------:R-:W-:Y:S01]  /*5440*/  IMAD.SHL.U32 R2, R4, 0x4, RZ ;  /* 0x0000000404027824 */ /* 0x000fe200078e00ff */
[----:B------:R-:W-:-:S04]  /*5450*/  LOP3.LUT R217, R217, 0x300, RZ, 0xc0, !PT ;  /* 0x00000300d9d97812 */ /* 0x000fc800078ec0ff */
[----:B------:R-:W-:-:S04]  /*5460*/  LOP3.LUT R2, R217, 0x7c, R2, 0xf8, !PT ;  /* 0x0000007cd9027812 */ /* 0x000fc800078ef802 */
[----:B------:R-:W-:Y:S01]  /*5470*/  LOP3.LUT R8, R2, 0x60, R4, 0x78, !PT ;  /* 0x0000006002087812 */ /* 0x000fe200078e7804 */
[----:B------:R-:W-:Y:S01]  /*5480*/  BAR.SYNC.DEFER_BLOCKING 0x0 ;  /* 0x0000000000007b1d */ /* 0x000fe20000010000 */
[C---:B------:R-:W-:Y:S01]  /*5490*/  ISETP.GE.AND P0, PT, R226.reuse, c[0x0][0x178], PT ;  /* 0x00005e00e2007a0c */ /* 0x040fe20003f06270 */
[----:B------:R-:W-:Y:S01]  /*54a0*/  IMAD R226, R226, c[0x0][0x194], RZ ;  /* 0x00006500e2e27a24 */ /* 0x000fe200078e02ff */
[C---:B------:R-:W-:Y:S02]  /*54b0*/  LOP3.LUT R4, R216.reuse, R0, RZ, 0xfc, !PT ;  /* 0x00000000d8047212 */ /* 0x040fe400078efcff */
[----:B------:R-:W-:Y:S02]  /*54c0*/  LOP3.LUT R2, R216, 0x10, R0, 0xfe, !PT ;  /* 0x00000010d8027812 */ /* 0x000fe400078efe00 */
[----:B------:R-:W-:Y:S02]  /*54d0*/  ISETP.LT.AND P3, PT, R4, c[0x0][0x17c], !P0 ;  /* 0x00005f0004007a0c */ /* 0x000fe40004761270 */
[----:B------:R-:W-:-:S02]  /*54e0*/  ISETP.LT.AND P1, PT, R2, c[0x0][0x17c], !P0 ;  /* 0x00005f0002007a0c */ /* 0x000fc40004721270 */
[----:B--2---:R-:W-:-:S04]  /*54f0*/  LOP3.LUT R218, R218, R3, RZ, 0xfc, !PT ;  /* 0x00000003dada7212 */ /* 0x004fc800078efcff */
[C---:B------:R-:W-:Y:S02]  /*5500*/  LOP3.LUT R5, R218.reuse, 0x40, RZ, 0x3c, !PT ;  /* 0x00000040da057812 */ /* 0x040fe400078e3cff */
[C---:B------:R-:W-:Y:S02]  /*5510*/  LOP3.LUT R6, R218.reuse, 0x20, RZ, 0x3c, !PT ;  /* 0x00000020da067812 */ /* 0x040fe400078e3cff */
[----:B------:R-:W-:Y:S01]  /*5520*/  LOP3.LUT R7, R218, 0x60, RZ, 0x3c, !PT ;  /* 0x00000060da077812 */ /* 0x000fe200078e3cff */
[----:B------:R-:W-:Y:S04]  /*5530*/  STS.U16 [R218], R128 ;  /* 0x00000080da007388 */ /* 0x000fe80000000400 */
[----:B------:R0:W-:Y:S04]  /*5540*/  STS.U16 [R5+0x200], R9 ;  /* 0x0002000905007388 */ /* 0x0001e80000000400 */
[----:B------:R-:W-:Y:S04]  /*5550*/  STS.U16 [R6+0x100], R130 ;  /* 0x0001008206007388 */ /* 0x000fe80000000400 */
[----:B------:R-:W-:Y:S04]  /*5560*/  STS.U16 [R7+0x300], R10 ;  /* 0x0003000a07007388 */ /* 0x000fe80000000400 */
[----:B------:R-:W-:Y:S06]  /*5570*/  BAR.SYNC.DEFER_BLOCKING 0x0 ;  /* 0x0000000000007b1d */ /* 0x000fec0000010000 */
[----:B------:R-:W1:Y:S04]  /*5580*/  LDS R11, [R8] ;  /* 0x00000000080b7984 */ /* 0x000e680000000800 */
[----:B------:R2:W3:Y:S01]  /*5590*/  LDS R13, [R8+0x80] ;  /* 0x00008000080d7984 */ /* 0x0004e20000000800 */
[----:B------:R-:W-:-:S02]  /*55a0*/  LOP3.LUT R3, R216, 0x18, R0, 0xfe, !PT ;  /* 0x00000018d8037812 */ /* 0x000fc400078efe00 */
[----:B------:R-:W-:Y:S01]  /*55b0*/  LOP3.LUT R0, R216, 0x8, R0, 0xfe, !PT ;  /* 0x00000008d8007812 */ /* 0x000fe200078efe00 */
[----:B0-----:R-:W-:-:S03]  /*55c0*/  IMAD R5, R4, c[0x0][0x198], RZ ;  /* 0x0000660004057a24 */ /* 0x001fc600078e02ff */
[C---:B------:R-:W-:Y:S01]  /*55d0*/  ISETP.LT.AND P2, PT, R0.reuse, c[0x0][0x17c], !P0 ;  /* 0x00005f0000007a0c */ /* 0x040fe20004741270 */
[----:B------:R-:W-:Y:S01]  /*55e0*/  IMAD R0, R0, c[0x0][0x198], RZ ;  /* 0x0000660000007a24 */ /* 0x000fe200078e02ff */
[----:B--2---:R-:W-:Y:S01]  /*55f0*/  LEA R8, P4, R226, c[0x0][0x170], 0x1 ;  /* 0x00005c00e2087a11 */ /* 0x004fe200078808ff */
[----:B------:R-:W-:Y:S01]  /*5600*/  IMAD R7, R2, c[0x0][0x198], RZ ;  /* 0x0000660002077a24 */ /* 0x000fe200078e02ff */
[----:B------:R-:W-:Y:S02]  /*5610*/  ISETP.LT.AND P0, PT, R3, c[0x0][0x17c], !P0 ;  /* 0x00005f0003007a0c */ /* 0x000fe40004701270 */
[----:B------:R-:W-:Y:S02]  /*5620*/  LEA.HI.X.SX32 R226, R226, c[0x0][0x174], 0x1, P4 ;  /* 0x00005d00e2e27a11 */ /* 0x000fe400020f0eff */
[-C--:B------:R-:W-:Y:S02]  /*5630*/  LEA R2, P4, R5, R8.reuse, 0x1 ;  /* 0x0000000805027211 */ /* 0x080fe400078808ff */
[-C--:B------:R-:W-:Y:S01]  /*5640*/  LEA R4, P6, R0, R8.reuse, 0x1 ;  /* 0x0000000800047211 */ /* 0x080fe200078c08ff */
[----:B------:R-:W-:Y:S01]  /*5650*/  IMAD R9, R3, c[0x0][0x198], RZ ;  /* 0x0000660003097a24 */ /* 0x000fe200078e02ff */
[----:B------:R-:W-:-:S02]  /*5660*/  LEA R6, P5, R7, R8, 0x1 ;  /* 0x0000000807067211 */ /* 0x000fc400078a08ff */
[-C--:B------:R-:W-:Y:S02]  /*5670*/  LEA.HI.X.SX32 R3, R5, R226.reuse, 0x1, P4 ;  /* 0x000000e205037211 */ /* 0x080fe400020f0eff */
[-C--:B------:R-:W-:Y:S02]  /*5680*/  LEA.HI.X.SX32 R5, R0, R226.reuse, 0x1, P6 ;  /* 0x000000e200057211 */ /* 0x080fe400030f0eff */
[----:B------:R-:W-:Y:S02]  /*5690*/  LEA.HI.X.SX32 R7, R7, R226, 0x1, P5 ;  /* 0x000000e207077211 */ /* 0x000fe400028f0eff */
[----:B------:R-:W-:Y:S02]  /*56a0*/  LEA R8, P4, R9, R8, 0x1 ;  /* 0x0000000809087211 */ /* 0x000fe400078808ff */
[----:B-1----:R-:W-:Y:S01]  /*56b0*/  PRMT R0, R11, 0x7632, R0 ;  /* 0x000076320b007816 */ /* 0x002fe20000000000 */
[----:B------:R0:W-:Y:S04]  /*56c0*/  @P3 STG.E.U16 [R2.64], R11 ;  /* 0x0000000b02003986 */ /* 0x0001e8000c101508 */
[----:B------:R0:W-:Y:S01]  /*56d0*/  @P2 STG.E.U16 [R4.64], R0 ;  /* 0x0000000004002986 */ /* 0x0001e2000c101508 */
[----:B------:R-:W-:-:S03]  /*56e0*/  LEA.HI.X.SX32 R9, R9, R226, 0x1, P4 ;  /* 0x000000e209097211 */ /* 0x000fc600020f0eff */
[----:B---3--:R0:W-:Y:S01]  /*56f0*/  @P1 STG.E.U16 [R6.64], R13 ;  /* 0x0000000d06001986 */ /* 0x0081e2000c101508 */
[----:B------:R-:W-:Y:S05]  /*5700*/  @!P0 EXIT ;  /* 0x000000000000894d */ /* 0x000fea0003800000 */
[----:B0-----:R-:W-:-:S05]  /*5710*/  PRMT R4, R13, 0x7632, R4 ;  /* 0x000076320d047816 */ /* 0x001fca0000000004 */
[----:B------:R-:W-:Y:S01]  /*5720*/  STG.E.U16 [R8.64], R4 ;  /* 0x0000000408007986 */ /* 0x000fe2000c101508 */
[----:B------:R-:W-:Y:S05]  /*5730*/  EXIT ;  /* 0x000000000000794d */ /* 0x000fea0003800000 */
.L_x_3:
[----:B------:R-:W-:-:S00]  /*5740*/  BRA `(.L_x_3) ;  /* 0xfffffff000007947 */ /* 0x000fc0000383ffff */
[----:B------:R-:W-:-:S00]  /*5750*/  NOP ;  /* 0x0000000000007918 */ /* 0x000fc00000000000 */
        /* <DEDUP_REMOVED lines=10> */
.L_x_4:


//--------------------- .nv.shared.matmul_kernel  --------------------------
	.section	.nv.shared.matmul_kernel,"aw",@nobits
	.sectionflags	@""
	.align	16
